	.target	sm_90a

	.elftype	@"ET_EXEC"


//--------------------- .note.nv.tkinfo           --------------------------
	.section	.note.nv.tkinfo,"",@"SHT_NOTE"
	.sectionflags	@"SHF_NOTE_NV_TKINFO"
	.tkinfo
        /*0018*/ 	.word	0x00000002
        /*0030*/ 	.string	""
        /*0030*/ 	.string	"ptxas"
        /*0030*/ 	.string	"Cuda compilation tools, release 13.0, V13.0.88"
        /*0030*/ 	.string	"Build cuda_13.0.r13.0/compiler.36424714_0"
        /*0030*/ 	.string	"-arch sm_90a -m 64 "



//--------------------- .note.nv.cuinfo           --------------------------
	.section	.note.nv.cuinfo,"",@"SHT_NOTE"
	.sectionflags	@"SHF_NOTE_NV_CUINFO"
        /*0018*/ 	.short	0x0002
        /*001a*/ 	.short	0x005a
        /*001c*/ 	.short	0x0082
	.zero		2


//--------------------- .nv.info                  --------------------------
	.section	.nv.info,"",@"SHT_CUDA_INFO"
	.align	4


	//----- nvinfo : EIATTR_REGCOUNT
	.align		4
        /*0000*/ 	.byte	0x04, 0x2f
        /*0002*/ 	.short	(.L_15 - .L_14)
	.align		4
.L_14:
        /*0004*/ 	.word	index@(_ZN7cutlass13device_kernelINS_4gemm6kernel13GemmUniversalIN4cute5tupleIJiiiiEEENS1_10collective13CollectiveMmaINS1_34MainloopSm90TmaGmmaWarpSpecializedILi3ENS5_IJNS4_1CILi2EEENSA_ILi1EEESC_EEENS1_35KernelTmaWarpSpecializedCooperativeEEENS5_IJNSA_ILi512EEENSA_ILi48EEENSA_ILi64EEEEEENS_10bfloat16_tENS5_IJlSC_lEEESK_SL_NS4_8TiledMMAINS4_8MMA_AtomIJNS4_4SM904GMMA27MMA_64x16x16_F32BF16BF16_SSILNSP_5MajorE0ELSR_0ELNSP_7ScaleInE1ELSS_1EEEEEENS4_6LayoutISD_NS5_IJSC_NSA_ILi0EEESW_EEEEENS5_IJNS4_10UnderscoreESZ_SZ_EEEEENS4_13SM90_TMA_LOADENS4_14ComposedLayoutINS4_7SwizzleILi3ELi4ELi3EEENS4_18smem_ptr_flag_bitsILi16EEENSV_INS5_IJNSA_ILi8EEESI_EEENS5_IJSI_SC_EEEEEEEvNS4_8identityENS4_23SM90_TMA_LOAD_MULTICASTES1C_vS1D_EENS_8epilogue10collective6detail29Sm90TmaWarpSpecializedAdapterINS1H_15DefaultEpilogueISK_SL_SL_NS1G_6thread17LinearCombinationISK_Li1EffLNS1L_9ScaleType4KindE0ELNS_15FloatRoundStyleE2ESK_EENS1_15EpilogueDefaultEEEEEvvEEEEvNT_6ParamsE)
        /*0008*/ 	.word	0x000000a8


	//----- nvinfo : EIATTR_FRAME_SIZE
	.align		4
.L_15:
        /*000c*/ 	.byte	0x04, 0x11
        /*000e*/ 	.short	(.L_17 - .L_16)
	.align		4
.L_16:
        /*0010*/ 	.word	index@(_ZN7cutlass13device_kernelINS_4gemm6kernel13GemmUniversalIN4cute5tupleIJiiiiEEENS1_10collective13CollectiveMmaINS1_34MainloopSm90TmaGmmaWarpSpecializedILi3ENS5_IJNS4_1CILi2EEENSA_ILi1EEESC_EEENS1_35KernelTmaWarpSpecializedCooperativeEEENS5_IJNSA_ILi512EEENSA_ILi48EEENSA_ILi64EEEEEENS_10bfloat16_tENS5_IJlSC_lEEESK_SL_NS4_8TiledMMAINS4_8MMA_AtomIJNS4_4SM904GMMA27MMA_64x16x16_F32BF16BF16_SSILNSP_5MajorE0ELSR_0ELNSP_7ScaleInE1ELSS_1EEEEEENS4_6LayoutISD_NS5_IJSC_NSA_ILi0EEESW_EEEEENS5_IJNS4_10UnderscoreESZ_SZ_EEEEENS4_13SM90_TMA_LOADENS4_14ComposedLayoutINS4_7SwizzleILi3ELi4ELi3EEENS4_18smem_ptr_flag_bitsILi16EEENSV_INS5_IJNSA_ILi8EEESI_EEENS5_IJSI_SC_EEEEEEEvNS4_8identityENS4_23SM90_TMA_LOAD_MULTICASTES1C_vS1D_EENS_8epilogue10collective6detail29Sm90TmaWarpSpecializedAdapterINS1H_15DefaultEpilogueISK_SL_SL_NS1G_6thread17LinearCombinationISK_Li1EffLNS1L_9ScaleType4KindE0ELNS_15FloatRoundStyleE2ESK_EENS1_15EpilogueDefaultEEEEEvvEEEEvNT_6ParamsE)
        /*0014*/ 	.word	0x00000000


	//----- nvinfo : EIATTR_MIN_STACK_SIZE
	.align		4
.L_17:
        /*0018*/ 	.byte	0x04, 0x12
        /*001a*/ 	.short	(.L_19 - .L_18)
	.align		4
.L_18:
        /*001c*/ 	.word	index@(_ZN7cutlass13device_kernelINS_4gemm6kernel13GemmUniversalIN4cute5tupleIJiiiiEEENS1_10collective13CollectiveMmaINS1_34MainloopSm90TmaGmmaWarpSpecializedILi3ENS5_IJNS4_1CILi2EEENSA_ILi1EEESC_EEENS1_35KernelTmaWarpSpecializedCooperativeEEENS5_IJNSA_ILi512EEENSA_ILi48EEENSA_ILi64EEEEEENS_10bfloat16_tENS5_IJlSC_lEEESK_SL_NS4_8TiledMMAINS4_8MMA_AtomIJNS4_4SM904GMMA27MMA_64x16x16_F32BF16BF16_SSILNSP_5MajorE0ELSR_0ELNSP_7ScaleInE1ELSS_1EEEEEENS4_6LayoutISD_NS5_IJSC_NSA_ILi0EEESW_EEEEENS5_IJNS4_10UnderscoreESZ_SZ_EEEEENS4_13SM90_TMA_LOADENS4_14ComposedLayoutINS4_7SwizzleILi3ELi4ELi3EEENS4_18smem_ptr_flag_bitsILi16EEENSV_INS5_IJNSA_ILi8EEESI_EEENS5_IJSI_SC_EEEEEEEvNS4_8identityENS4_23SM90_TMA_LOAD_MULTICASTES1C_vS1D_EENS_8epilogue10collective6detail29Sm90TmaWarpSpecializedAdapterINS1H_15DefaultEpilogueISK_SL_SL_NS1G_6thread17LinearCombinationISK_Li1EffLNS1L_9ScaleType4KindE0ELNS_15FloatRoundStyleE2ESK_EENS1_15EpilogueDefaultEEEEEvvEEEEvNT_6ParamsE)
        /*0020*/ 	.word	0x00000000
.L_19:


//--------------------- .nv.compat                --------------------------
	.section	.nv.compat,"",@"SHT_CUDA_COMPAT_INFO"
	.align	4
        /*0000*/ 	.byte	0x02, 0x09, 0x01, 0x00, 0x02, 0x02, 0x04, 0x00, 0x02, 0x05, 0x05, 0x00, 0x03, 0x07, 0x01, 0x01
        /*0010*/ 	.byte	0x02, 0x03, 0x01, 0x00, 0x02, 0x06, 0x01, 0x00, 0x04, 0x0b, 0x08, 0x00, 0x00, 0x00, 0x00, 0x00
        /*0020*/ 	.byte	0x00, 0x00, 0x00, 0x00


//--------------------- .nv.info._ZN7cutlass13device_kernelINS_4gemm6kernel13GemmUniversalIN4cute5tupleIJiiiiEEENS1_10collective13CollectiveMmaINS1_34MainloopSm90TmaGmmaWarpSpecializedILi3ENS5_IJNS4_1CILi2EEENSA_ILi1EEESC_EEENS1_35KernelTmaWarpSpecializedCooperativeEEENS5_IJNSA_ILi512EEENSA_ILi48EEENSA_ILi64EEEEEENS_10bfloat16_tENS5_IJlSC_lEEESK_SL_NS4_8TiledMMAINS4_8MMA_AtomIJNS4_4SM904GMMA27MMA_64x16x16_F32BF16BF16_SSILNSP_5MajorE0ELSR_0ELNSP_7ScaleInE1ELSS_1EEEEEENS4_6LayoutISD_NS5_IJSC_NSA_ILi0EEESW_EEEEENS5_IJNS4_10UnderscoreESZ_SZ_EEEEENS4_13SM90_TMA_LOADENS4_14ComposedLayoutINS4_7SwizzleILi3ELi4ELi3EEENS4_18smem_ptr_flag_bitsILi16EEENSV_INS5_IJNSA_ILi8EEESI_EEENS5_IJSI_SC_EEEEEEEvNS4_8identityENS4_23SM90_TMA_LOAD_MULTICASTES1C_vS1D_EENS_8epilogue10collective6detail29Sm90TmaWarpSpecializedAdapterINS1H_15DefaultEpilogueISK_SL_SL_NS1G_6thread17LinearCombinationISK_Li1EffLNS1L_9ScaleType4KindE0ELNS_15FloatRoundStyleE2ESK_EENS1_15EpilogueDefaultEEEEEvvEEEEvNT_6ParamsE --------------------------
	.section	.nv.info._ZN7cutlass13device_kernelINS_4gemm6kernel13GemmUniversalIN4cute5tupleIJiiiiEEENS1_10collective13CollectiveMmaINS1_34MainloopSm90TmaGmmaWarpSpecializedILi3ENS5_IJNS4_1CILi2EEENSA_ILi1EEESC_EEENS1_35KernelTmaWarpSpecializedCooperativeEEENS5_IJNSA_ILi512EEENSA_ILi48EEENSA_ILi64EEEEEENS_10bfloat16_tENS5_IJlSC_lEEESK_SL_NS4_8TiledMMAINS4_8MMA_AtomIJNS4_4SM904GMMA27MMA_64x16x16_F32BF16BF16_SSILNSP_5MajorE0ELSR_0ELNSP_7ScaleInE1ELSS_1EEEEEENS4_6LayoutISD_NS5_IJSC_NSA_ILi0EEESW_EEEEENS5_IJNS4_10UnderscoreESZ_SZ_EEEEENS4_13SM90_TMA_LOADENS4_14ComposedLayoutINS4_7SwizzleILi3ELi4ELi3EEENS4_18smem_ptr_flag_bitsILi16EEENSV_INS5_IJNSA_ILi8EEESI_EEENS5_IJSI_SC_EEEEEEEvNS4_8identityENS4_23SM90_TMA_LOAD_MULTICASTES1C_vS1D_EENS_8epilogue10collective6detail29Sm90TmaWarpSpecializedAdapterINS1H_15DefaultEpilogueISK_SL_SL_NS1G_6thread17LinearCombinationISK_Li1EffLNS1L_9ScaleType4KindE0ELNS_15FloatRoundStyleE2ESK_EENS1_15EpilogueDefaultEEEEEvvEEEEvNT_6ParamsE,"",@"SHT_CUDA_INFO"
	.sectionflags	@""
	.align	4


	//----- nvinfo : EIATTR_CUDA_API_VERSION
	.align		4
        /*0000*/ 	.byte	0x04, 0x37
        /*0002*/ 	.short	(.L_21 - .L_20)
.L_20:
        /*0004*/ 	.word	0x00000082


	//----- nvinfo : EIATTR_KPARAM_INFO
	.align		4
.L_21:
        /*0008*/ 	.byte	0x04, 0x17
        /*000a*/ 	.short	(.L_23 - .L_22)
.L_22:
        /*000c*/ 	.word	0x00000000
        /*0010*/ 	.short	0x0000
        /*0012*/ 	.short	0x0070
        /*0014*/ 	.byte	0x00, 0xf0, 0x01, 0x10


	//----- nvinfo : EIATTR_SPARSE_MMA_MASK
	.align		4
.L_23:
        /*0018*/ 	.byte	0x03, 0x50
        /*001a*/ 	.short	0x0000


	//----- nvinfo : EIATTR_MAXREG_COUNT
	.align		4
        /*001c*/ 	.byte	0x03, 0x1b
        /*001e*/ 	.short	0x00a8


	//----- nvinfo : EIATTR_NUM_BARRIERS
	.align		4
        /*0020*/ 	.byte	0x02, 0x4c
        /*0022*/ 	.byte	0x01
	.zero		1


	//----- nvinfo : EIATTR_EXTERNS
	.align		4
        /*0024*/ 	.byte	0x04, 0x0f
        /*0026*/ 	.short	(.L_25 - .L_24)


	//   ....[0]....
	.align		4
.L_24:
        /*0028*/ 	.word	index@(__assertfail)


	//----- nvinfo : EIATTR_MERCURY_ISA_VERSION
	.align		4
.L_25:
        /*002c*/ 	.byte	0x03, 0x5f
        /*002e*/ 	.short	0x0101


	//----- nvinfo : EIATTR_INT_WARP_WIDE_INSTR_OFFSETS
	.align		4
        /*0030*/ 	.byte	0x04, 0x31
        /*0032*/ 	.short	(.L_27 - .L_26)


	//   ....[0]....
.L_26:
        /*0034*/ 	.word	0x00000460


	//   ....[1]....
        /*0038*/ 	.word	0x00000490


	//   ....[2]....
        /*003c*/ 	.word	0x00000650


	//----- nvinfo : EIATTR_COOP_GROUP_MASK_REGIDS
	.align		4
.L_27:
        /*0040*/ 	.byte	0x04, 0x29
        /*0042*/ 	.short	(.L_29 - .L_28)


	//   ....[0]....
.L_28:
        /*0044*/ 	.word	0xffffffff


	//   ....[1]....
        /*0048*/ 	.word	0xffffffff


	//   ....[2]....
        /*004c*/ 	.word	0xffffffff


	//   ....[3]....
        /*0050*/ 	.word	0xffffffff


	//   ....[4]....
        /*0054*/ 	.word	0xffffffff


	//   ....[5]....
        /*0058*/ 	.word	0xffffffff


	//----- nvinfo : EIATTR_COOP_GROUP_INSTR_OFFSETS
	.align		4
.L_29:
        /*005c*/ 	.byte	0x04, 0x28
        /*005e*/ 	.short	(.L_31 - .L_30)


	//   ....[0]....
.L_30:
        /*0060*/ 	.word	0x00000060


	//   ....[1]....
        /*0064*/ 	.word	0x00000070


	//   ....[2]....
        /*0068*/ 	.word	0x00000130


	//   ....[3]....
        /*006c*/ 	.word	0x000002b0


	//   ....[4]....
        /*0070*/ 	.word	0x000007d0


	//   ....[5]....
        /*0074*/ 	.word	0x00001220


	//----- nvinfo : EIATTR_REG_RECONFIG
	.align		4
.L_31:
        /*0078*/ 	.byte	0x01, 0x54
	.zero		2


	//----- nvinfo : EIATTR_SYSCALL_OFFSETS
	.align		4
        /*007c*/ 	.byte	0x04, 0x46
        /*007e*/ 	.short	(.L_33 - .L_32)


	//   ....[0]....
.L_32:
        /*0080*/ 	.word	0x000013e0


	//----- nvinfo : EIATTR_MBARRIER_INSTR_OFFSETS
	.align		4
.L_33:
        /*0084*/ 	.byte	0x04, 0x39
        /*0086*/ 	.short	(.L_35 - .L_34)


	//   ....[0]....
.L_34:
        /*0088*/ 	.word	0x00000230
        /*008c*/ 	.word	0x000000ff
        /*0090*/ 	.word	0x00000000
        /*0094*/ 	.short	0x0100
        /*0096*/ 	.byte	0x08
	.zero		1


	//   ....[1]....
        /*0098*/ 	.word	0x00000240
        /*009c*/ 	.word	0x000000ff
        /*00a0*/ 	.word	0x00000018
        /*00a4*/ 	.short	0x0100
        /*00a6*/ 	.byte	0x08
	.zero		1


	//   ....[2]....
        /*00a8*/ 	.word	0x00000250
        /*00ac*/ 	.word	0x000000ff
        /*00b0*/ 	.word	0x00000008
        /*00b4*/ 	.short	0x0100
        /*00b6*/ 	.byte	0x08
	.zero		1


	//   ....[3]....
        /*00b8*/ 	.word	0x00000260
        /*00bc*/ 	.word	0x000000ff
        /*00c0*/ 	.word	0x00000020
        /*00c4*/ 	.short	0x0100
        /*00c6*/ 	.byte	0x08
	.zero		1


	//   ....[4]....
        /*00c8*/ 	.word	0x00000270
        /*00cc*/ 	.word	0x000000ff
        /*00d0*/ 	.word	0x00000010
        /*00d4*/ 	.short	0x0100
        /*00d6*/ 	.byte	0x08
	.zero		1


	//   ....[5]....
        /*00d8*/ 	.word	0x00000280
        /*00dc*/ 	.word	0x000000ff
        /*00e0*/ 	.word	0x00000028
        /*00e4*/ 	.short	0x0100
        /*00e6*/ 	.byte	0x08
	.zero		1


	//   ....[6]....
        /*00e8*/ 	.word	0x000006d0
        /*00ec*/ 	.word	0x000000ff
        /*00f0*/ 	.word	0x00000040
        /*00f4*/ 	.short	0x0100
        /*00f6*/ 	.byte	0x06
	.zero		1


	//   ....[7]....
        /*00f8*/ 	.word	0x00000760
        /*00fc*/ 	.word	0x000000ff
        /*0100*/ 	.word	0x00000048
        /*0104*/ 	.short	0x0100
        /*0106*/ 	.byte	0x06
	.zero		1


	//   ....[8]....
        /*0108*/ 	.word	0x00001460
        /*010c*/ 	.word	0x00000003
        /*0110*/ 	.word	0x00000000
        /*0114*/ 	.short	0x010a
        /*0116*/ 	.byte	0x3f
	.zero		1


	//   ....[9]....
        /*0118*/ 	.word	0x000014a0
        /*011c*/ 	.word	0x00000003
        /*0120*/ 	.word	0x00000000
        /*0124*/ 	.short	0x010a
        /*0126*/ 	.byte	0x3f
	.zero		1


	//   ....[10]....
        /*0128*/ 	.word	0x000027a0
        /*012c*/ 	.word	0x000000ff
        /*0130*/ 	.word	0x00000000
        /*0134*/ 	.short	0x010a
        /*0136*/ 	.byte	0x07
	.zero		1


	//   ....[11]....
        /*0138*/ 	.word	0x000027e0
        /*013c*/ 	.word	0x000000ff
        /*0140*/ 	.word	0x00000000
        /*0144*/ 	.short	0x010a
        /*0146*/ 	.byte	0x07
	.zero		1


	//   ....[12]....
        /*0148*/ 	.word	0x000039d0
        /*014c*/ 	.word	0x00000005
        /*0150*/ 	.word	0x00000000
        /*0154*/ 	.short	0x0101
        /*0156*/ 	.byte	0x3f
	.zero		1


	//   ....[13]....
        /*0158*/ 	.word	0x00003b90
        /*015c*/ 	.word	0x00000003
        /*0160*/ 	.word	0x00000000
        /*0164*/ 	.short	0x0101
        /*0166*/ 	.byte	0x3f
	.zero		1


	//   ....[14]....
        /*0168*/ 	.word	0x0000b260
        /*016c*/ 	.word	0x00000014
        /*0170*/ 	.word	0x00000018
        /*0174*/ 	.short	0x010a
        /*0176*/ 	.byte	0x3f
	.zero		1


	//   ....[15]....
        /*0178*/ 	.word	0x0000b5e0
        /*017c*/ 	.word	0x00000003
        /*0180*/ 	.word	0x00000048
        /*0184*/ 	.short	0x0101
        /*0186*/ 	.byte	0x3f
	.zero		1


	//   ....[16]....
        /*0188*/ 	.word	0x0000bd30
        /*018c*/ 	.word	0x00000007
        /*0190*/ 	.word	0x00000000
        /*0194*/ 	.short	0x010a
        /*0196*/ 	.byte	0x3f
	.zero		1


	//   ....[17]....
        /*0198*/ 	.word	0x0000bdb0
        /*019c*/ 	.word	0x00000006
        /*01a0*/ 	.word	0x00000000
        /*01a4*/ 	.short	0x010a
        /*01a6*/ 	.byte	0x3f
	.zero		1


	//   ....[18]....
        /*01a8*/ 	.word	0x0000be40
        /*01ac*/ 	.word	0x00000003
        /*01b0*/ 	.word	0x00000000
        /*01b4*/ 	.short	0x010a
        /*01b6*/ 	.byte	0x3f
	.zero		1


	//   ....[19]....
        /*01b8*/ 	.word	0x0000bea0
        /*01bc*/ 	.word	0x00000003
        /*01c0*/ 	.word	0x00000000
        /*01c4*/ 	.short	0x010a
        /*01c6*/ 	.byte	0x3f
	.zero		1


	//   ....[20]....
        /*01c8*/ 	.word	0x0000bf00
        /*01cc*/ 	.word	0x00000006
        /*01d0*/ 	.word	0x00000000
        /*01d4*/ 	.short	0x010a
        /*01d6*/ 	.byte	0x3f
	.zero		1


	//   ....[21]....
        /*01d8*/ 	.word	0x0000bfd0
        /*01dc*/ 	.word	0x00000014
        /*01e0*/ 	.word	0x00000018
        /*01e4*/ 	.short	0x010a
        /*01e6*/ 	.byte	0x3f
	.zero		1


	//   ....[22]....
        /*01e8*/ 	.word	0x0000c0a0
        /*01ec*/ 	.word	0x00000007
        /*01f0*/ 	.word	0x00000000
        /*01f4*/ 	.short	0x010a
        /*01f6*/ 	.byte	0x3f
	.zero		1


	//   ....[23]....
        /*01f8*/ 	.word	0x0000c0f0
        /*01fc*/ 	.word	0x00000006
        /*0200*/ 	.word	0x00000000
        /*0204*/ 	.short	0x010a
        /*0206*/ 	.byte	0x3f
	.zero		1


	//----- nvinfo : EIATTR_NUM_MBARRIERS
	.align		4
.L_35:
        /*0208*/ 	.byte	0x03, 0x38
        /*020a*/ 	.short	0x0008


	//----- nvinfo : EIATTR_EXIT_INSTR_OFFSETS
	.align		4
        /*020c*/ 	.byte	0x04, 0x1c
        /*020e*/ 	.short	(.L_37 - .L_36)


	//   ....[0]....
.L_36:
        /*0210*/ 	.word	0x00000930


	//   ....[1]....
        /*0214*/ 	.word	0x00001150


	//   ....[2]....
        /*0218*/ 	.word	0x0000a990


	//   ....[3]....
        /*021c*/ 	.word	0x0000aef0


	//   ....[4]....
        /*0220*/ 	.word	0x0000be90


	//----- nvinfo : EIATTR_MAX_THREADS
	.align		4
.L_37:
        /*0224*/ 	.byte	0x04, 0x05
        /*0226*/ 	.short	(.L_39 - .L_38)
.L_38:
        /*0228*/ 	.word	0x00000180
        /*022c*/ 	.word	0x00000001
        /*0230*/ 	.word	0x00000001


	//----- nvinfo : EIATTR_CRS_STACK_SIZE
	.align		4
.L_39:
        /*0234*/ 	.byte	0x04, 0x1e
        /*0236*/ 	.short	(.L_41 - .L_40)
.L_40:
        /*0238*/ 	.word	0x00000000


	//----- nvinfo : EIATTR_CBANK_PARAM_SIZE
	.align		4
.L_41:
        /*023c*/ 	.byte	0x03, 0x19
        /*023e*/ 	.short	0x0470


	//----- nvinfo : EIATTR_PARAM_CBANK
	.align		4
        /*0240*/ 	.byte	0x04, 0x0a
        /*0242*/ 	.short	(.L_43 - .L_42)
	.align		4
.L_42:
        /*0244*/ 	.word	index@(.nv.constant0._ZN7cutlass13device_kernelINS_4gemm6kernel13GemmUniversalIN4cute5tupleIJiiiiEEENS1_10collective13CollectiveMmaINS1_34MainloopSm90TmaGmmaWarpSpecializedILi3ENS5_IJNS4_1CILi2EEENSA_ILi1EEESC_EEENS1_35KernelTmaWarpSpecializedCooperativeEEENS5_IJNSA_ILi512EEENSA_ILi48EEENSA_ILi64EEEEEENS_10bfloat16_tENS5_IJlSC_lEEESK_SL_NS4_8TiledMMAINS4_8MMA_AtomIJNS4_4SM904GMMA27MMA_64x16x16_F32BF16BF16_SSILNSP_5MajorE0ELSR_0ELNSP_7ScaleInE1ELSS_1EEEEEENS4_6LayoutISD_NS5_IJSC_NSA_ILi0EEESW_EEEEENS5_IJNS4_10UnderscoreESZ_SZ_EEEEENS4_13SM90_TMA_LOADENS4_14ComposedLayoutINS4_7SwizzleILi3ELi4ELi3EEENS4_18smem_ptr_flag_bitsILi16EEENSV_INS5_IJNSA_ILi8EEESI_EEENS5_IJSI_SC_EEEEEEEvNS4_8identityENS4_23SM90_TMA_LOAD_MULTICASTES1C_vS1D_EENS_8epilogue10collective6detail29Sm90TmaWarpSpecializedAdapterINS1H_15DefaultEpilogueISK_SL_SL_NS1G_6thread17LinearCombinationISK_Li1EffLNS1L_9ScaleType4KindE0ELNS_15FloatRoundStyleE2ESK_EENS1_15EpilogueDefaultEEEEEvvEEEEvNT_6ParamsE)
        /*0248*/ 	.short	0x0210
        /*024a*/ 	.short	0x0470


	//----- nvinfo : EIATTR_SW_WAR
	.align		4
.L_43:
        /*024c*/ 	.byte	0x04, 0x36
        /*024e*/ 	.short	(.L_45 - .L_44)
.L_44:
        /*0250*/ 	.word	0x00000008
.L_45:


//--------------------- .nv.callgraph             --------------------------
	.section	.nv.callgraph,"",@"SHT_CUDA_CALLGRAPH"
	.align	4
	.sectionentsize	8
	.align		4
        /*0000*/ 	.word	0x00000000
	.align		4
        /*0004*/ 	.word	0xffffffff
	.align		4
        /*0008*/ 	.word	index@(_ZN7cutlass13device_kernelINS_4gemm6kernel13GemmUniversalIN4cute5tupleIJiiiiEEENS1_10collective13CollectiveMmaINS1_34MainloopSm90TmaGmmaWarpSpecializedILi3ENS5_IJNS4_1CILi2EEENSA_ILi1EEESC_EEENS1_35KernelTmaWarpSpecializedCooperativeEEENS5_IJNSA_ILi512EEENSA_ILi48EEENSA_ILi64EEEEEENS_10bfloat16_tENS5_IJlSC_lEEESK_SL_NS4_8TiledMMAINS4_8MMA_AtomIJNS4_4SM904GMMA27MMA_64x16x16_F32BF16BF16_SSILNSP_5MajorE0ELSR_0ELNSP_7ScaleInE1ELSS_1EEEEEENS4_6LayoutISD_NS5_IJSC_NSA_ILi0EEESW_EEEEENS5_IJNS4_10UnderscoreESZ_SZ_EEEEENS4_13SM90_TMA_LOADENS4_14ComposedLayoutINS4_7SwizzleILi3ELi4ELi3EEENS4_18smem_ptr_flag_bitsILi16EEENSV_INS5_IJNSA_ILi8EEESI_EEENS5_IJSI_SC_EEEEEEEvNS4_8identityENS4_23SM90_TMA_LOAD_MULTICASTES1C_vS1D_EENS_8epilogue10collective6detail29Sm90TmaWarpSpecializedAdapterINS1H_15DefaultEpilogueISK_SL_SL_NS1G_6thread17LinearCombinationISK_Li1EffLNS1L_9ScaleType4KindE0ELNS_15FloatRoundStyleE2ESK_EENS1_15EpilogueDefaultEEEEEvvEEEEvNT_6ParamsE)
	.align		4
        /*000c*/ 	.word	index@(__assertfail)
	.align		4
        /*0010*/ 	.word	0x00000000
	.align		4
        /*0014*/ 	.word	0xfffffffe
	.align		4
        /*0018*/ 	.word	0x00000000
	.align		4
        /*001c*/ 	.word	0xfffffffd
	.align		4
        /*0020*/ 	.word	0x00000000
	.align		4
        /*0024*/ 	.word	0xfffffffc


//--------------------- .nv.constant4             --------------------------
	.section	.nv.constant4,"a",@progbits
	.align	8
	.align		8
.nv.constant4:
        /*0000*/ 	.dword	__assertfail
	.align		8
        /*0008*/ 	.dword	__unnamed_1
	.align		8
        /*0010*/ 	.dword	_ZN39_INTERNAL_fff59ea1_4_k_cu_c0c81524_91834cuda3std3__45__cpo5beginE
	.align		8
        /*0018*/ 	.dword	_ZN39_INTERNAL_fff59ea1_4_k_cu_c0c81524_91834cuda3std3__45__cpo3endE
	.align		8
        /*0020*/ 	.dword	_ZN39_INTERNAL_fff59ea1_4_k_cu_c0c81524_91834cuda3std3__45__cpo6cbeginE
	.align		8
        /*0028*/ 	.dword	_ZN39_INTERNAL_fff59ea1_4_k_cu_c0c81524_91834cuda3std3__45__cpo4cendE
	.align		8
        /*0030*/ 	.dword	_ZN39_INTERNAL_fff59ea1_4_k_cu_c0c81524_91834cuda3std3__441_GLOBAL__N__fff59ea1_4_k_cu_c0c81524_91836ignoreE
	.align		8
        /*0038*/ 	.dword	_ZN39_INTERNAL_fff59ea1_4_k_cu_c0c81524_91834cuda3std3__419piecewise_constructE
	.align		8
        /*0040*/ 	.dword	_ZN39_INTERNAL_fff59ea1_4_k_cu_c0c81524_91834cuda3std3__48in_placeE
	.align		8
        /*0048*/ 	.dword	_ZN39_INTERNAL_fff59ea1_4_k_cu_c0c81524_91834cuda3std6ranges3__45__cpo4swapE
	.align		8
        /*0050*/ 	.dword	_ZN39_INTERNAL_fff59ea1_4_k_cu_c0c81524_91834cuda3std6ranges3__45__cpo9iter_moveE
	.align		8
        /*0058*/ 	.dword	_ZN39_INTERNAL_fff59ea1_4_k_cu_c0c81524_91834cute7productE
	.align		8
        /*0060*/ 	.dword	_ZN39_INTERNAL_fff59ea1_4_k_cu_c0c81524_91834cute1_E
	.align		8
        /*0068*/ 	.dword	$str$22
	.align		8
        /*0070*/ 	.dword	$str$23


//--------------------- .text._ZN7cutlass13device_kernelINS_4gemm6kernel13GemmUniversalIN4cute5tupleIJiiiiEEENS1_10collective13CollectiveMmaINS1_34MainloopSm90TmaGmmaWarpSpecializedILi3ENS5_IJNS4_1CILi2EEENSA_ILi1EEESC_EEENS1_35KernelTmaWarpSpecializedCooperativeEEENS5_IJNSA_ILi512EEENSA_ILi48EEENSA_ILi64EEEEEENS_10bfloat16_tENS5_IJlSC_lEEESK_SL_NS4_8TiledMMAINS4_8MMA_AtomIJNS4_4SM904GMMA27MMA_64x16x16_F32BF16BF16_SSILNSP_5MajorE0ELSR_0ELNSP_7ScaleInE1ELSS_1EEEEEENS4_6LayoutISD_NS5_IJSC_NSA_ILi0EEESW_EEEEENS5_IJNS4_10UnderscoreESZ_SZ_EEEEENS4_13SM90_TMA_LOADENS4_14ComposedLayoutINS4_7SwizzleILi3ELi4ELi3EEENS4_18smem_ptr_flag_bitsILi16EEENSV_INS5_IJNSA_ILi8EEESI_EEENS5_IJSI_SC_EEEEEEEvNS4_8identityENS4_23SM90_TMA_LOAD_MULTICASTES1C_vS1D_EENS_8epilogue10collective6detail29Sm90TmaWarpSpecializedAdapterINS1H_15DefaultEpilogueISK_SL_SL_NS1G_6thread17LinearCombinationISK_Li1EffLNS1L_9ScaleType4KindE0ELNS_15FloatRoundStyleE2ESK_EENS1_15EpilogueDefaultEEEEEvvEEEEvNT_6ParamsE --------------------------
	.section	.text._ZN7cutlass13device_kernelINS_4gemm6kernel13GemmUniversalIN4cute5tupleIJiiiiEEENS1_10collective13CollectiveMmaINS1_34MainloopSm90TmaGmmaWarpSpecializedILi3ENS5_IJNS4_1CILi2EEENSA_ILi1EEESC_EEENS1_35KernelTmaWarpSpecializedCooperativeEEENS5_IJNSA_ILi512EEENSA_ILi48EEENSA_ILi64EEEEEENS_10bfloat16_tENS5_IJlSC_lEEESK_SL_NS4_8TiledMMAINS4_8MMA_AtomIJNS4_4SM904GMMA27MMA_64x16x16_F32BF16BF16_SSILNSP_5MajorE0ELSR_0ELNSP_7ScaleInE1ELSS_1EEEEEENS4_6LayoutISD_NS5_IJSC_NSA_ILi0EEESW_EEEEENS5_IJNS4_10UnderscoreESZ_SZ_EEEEENS4_13SM90_TMA_LOADENS4_14ComposedLayoutINS4_7SwizzleILi3ELi4ELi3EEENS4_18smem_ptr_flag_bitsILi16EEENSV_INS5_IJNSA_ILi8EEESI_EEENS5_IJSI_SC_EEEEEEEvNS4_8identityENS4_23SM90_TMA_LOAD_MULTICASTES1C_vS1D_EENS_8epilogue10collective6detail29Sm90TmaWarpSpecializedAdapterINS1H_15DefaultEpilogueISK_SL_SL_NS1G_6thread17LinearCombinationISK_Li1EffLNS1L_9ScaleType4KindE0ELNS_15FloatRoundStyleE2ESK_EENS1_15EpilogueDefaultEEEEEvvEEEEvNT_6ParamsE,"ax",@progbits
	.align	128
.text._ZN7cutlass13device_kernelINS_4gemm6kernel13GemmUniversalIN4cute5tupleIJiiiiEEENS1_10collective13CollectiveMmaINS1_34MainloopSm90TmaGmmaWarpSpecializedILi3ENS5_IJNS4_1CILi2EEENSA_ILi1EEESC_EEENS1_35KernelTmaWarpSpecializedCooperativeEEENS5_IJNSA_ILi512EEENSA_ILi48EEENSA_ILi64EEEEEENS_10bfloat16_tENS5_IJlSC_lEEESK_SL_NS4_8TiledMMAINS4_8MMA_AtomIJNS4_4SM904GMMA27MMA_64x16x16_F32BF16BF16_SSILNSP_5MajorE0ELSR_0ELNSP_7ScaleInE1ELSS_1EEEEEENS4_6LayoutISD_NS5_IJSC_NSA_ILi0EEESW_EEEEENS5_IJNS4_10UnderscoreESZ_SZ_EEEEENS4_13SM90_TMA_LOADENS4_14ComposedLayoutINS4_7SwizzleILi3ELi4ELi3EEENS4_18smem_ptr_flag_bitsILi16EEENSV_INS5_IJNSA_ILi8EEESI_EEENS5_IJSI_SC_EEEEEEEvNS4_8identityENS4_23SM90_TMA_LOAD_MULTICASTES1C_vS1D_EENS_8epilogue10collective6detail29Sm90TmaWarpSpecializedAdapterINS1H_15DefaultEpilogueISK_SL_SL_NS1G_6thread17LinearCombinationISK_Li1EffLNS1L_9ScaleType4KindE0ELNS_15FloatRoundStyleE2ESK_EENS1_15EpilogueDefaultEEEEEvvEEEEvNT_6ParamsE:
        .type           _ZN7cutlass13device_kernelINS_4gemm6kernel13GemmUniversalIN4cute5tupleIJiiiiEEENS1_10collective13CollectiveMmaINS1_34MainloopSm90TmaGmmaWarpSpecializedILi3ENS5_IJNS4_1CILi2EEENSA_ILi1EEESC_EEENS1_35KernelTmaWarpSpecializedCooperativeEEENS5_IJNSA_ILi512EEENSA_ILi48EEENSA_ILi64EEEEEENS_10bfloat16_tENS5_IJlSC_lEEESK_SL_NS4_8TiledMMAINS4_8MMA_AtomIJNS4_4SM904GMMA27MMA_64x16x16_F32BF16BF16_SSILNSP_5MajorE0ELSR_0ELNSP_7ScaleInE1ELSS_1EEEEEENS4_6LayoutISD_NS5_IJSC_NSA_ILi0EEESW_EEEEENS5_IJNS4_10UnderscoreESZ_SZ_EEEEENS4_13SM90_TMA_LOADENS4_14ComposedLayoutINS4_7SwizzleILi3ELi4ELi3EEENS4_18smem_ptr_flag_bitsILi16EEENSV_INS5_IJNSA_ILi8EEESI_EEENS5_IJSI_SC_EEEEEEEvNS4_8identityENS4_23SM90_TMA_LOAD_MULTICASTES1C_vS1D_EENS_8epilogue10collective6detail29Sm90TmaWarpSpecializedAdapterINS1H_15DefaultEpilogueISK_SL_SL_NS1G_6thread17LinearCombinationISK_Li1EffLNS1L_9ScaleType4KindE0ELNS_15FloatRoundStyleE2ESK_EENS1_15EpilogueDefaultEEEEEvvEEEEvNT_6ParamsE,@function
        .size           _ZN7cutlass13device_kernelINS_4gemm6kernel13GemmUniversalIN4cute5tupleIJiiiiEEENS1_10collective13CollectiveMmaINS1_34MainloopSm90TmaGmmaWarpSpecializedILi3ENS5_IJNS4_1CILi2EEENSA_ILi1EEESC_EEENS1_35KernelTmaWarpSpecializedCooperativeEEENS5_IJNSA_ILi512EEENSA_ILi48EEENSA_ILi64EEEEEENS_10bfloat16_tENS5_IJlSC_lEEESK_SL_NS4_8TiledMMAINS4_8MMA_AtomIJNS4_4SM904GMMA27MMA_64x16x16_F32BF16BF16_SSILNSP_5MajorE0ELSR_0ELNSP_7ScaleInE1ELSS_1EEEEEENS4_6LayoutISD_NS5_IJSC_NSA_ILi0EEESW_EEEEENS5_IJNS4_10UnderscoreESZ_SZ_EEEEENS4_13SM90_TMA_LOADENS4_14ComposedLayoutINS4_7SwizzleILi3ELi4ELi3EEENS4_18smem_ptr_flag_bitsILi16EEENSV_INS5_IJNSA_ILi8EEESI_EEENS5_IJSI_SC_EEEEEEEvNS4_8identityENS4_23SM90_TMA_LOAD_MULTICASTES1C_vS1D_EENS_8epilogue10collective6detail29Sm90TmaWarpSpecializedAdapterINS1H_15DefaultEpilogueISK_SL_SL_NS1G_6thread17LinearCombinationISK_Li1EffLNS1L_9ScaleType4KindE0ELNS_15FloatRoundStyleE2ESK_EENS1_15EpilogueDefaultEEEEEvvEEEEvNT_6ParamsE,(.L_x_247 - _ZN7cutlass13device_kernelINS_4gemm6kernel13GemmUniversalIN4cute5tupleIJiiiiEEENS1_10collective13CollectiveMmaINS1_34MainloopSm90TmaGmmaWarpSpecializedILi3ENS5_IJNS4_1CILi2EEENSA_ILi1EEESC_EEENS1_35KernelTmaWarpSpecializedCooperativeEEENS5_IJNSA_ILi512EEENSA_ILi48EEENSA_ILi64EEEEEENS_10bfloat16_tENS5_IJlSC_lEEESK_SL_NS4_8TiledMMAINS4_8MMA_AtomIJNS4_4SM904GMMA27MMA_64x16x16_F32BF16BF16_SSILNSP_5MajorE0ELSR_0ELNSP_7ScaleInE1ELSS_1EEEEEENS4_6LayoutISD_NS5_IJSC_NSA_ILi0EEESW_EEEEENS5_IJNS4_10UnderscoreESZ_SZ_EEEEENS4_13SM90_TMA_LOADENS4_14ComposedLayoutINS4_7SwizzleILi3ELi4ELi3EEENS4_18smem_ptr_flag_bitsILi16EEENSV_INS5_IJNSA_ILi8EEESI_EEENS5_IJSI_SC_EEEEEEEvNS4_8identityENS4_23SM90_TMA_LOAD_MULTICASTES1C_vS1D_EENS_8epilogue10collective6detail29Sm90TmaWarpSpecializedAdapterINS1H_15DefaultEpilogueISK_SL_SL_NS1G_6thread17LinearCombinationISK_Li1EffLNS1L_9ScaleType4KindE0ELNS_15FloatRoundStyleE2ESK_EENS1_15EpilogueDefaultEEEEEvvEEEEvNT_6ParamsE)
        .other          _ZN7cutlass13device_kernelINS_4gemm6kernel13GemmUniversalIN4cute5tupleIJiiiiEEENS1_10collective13CollectiveMmaINS1_34MainloopSm90TmaGmmaWarpSpecializedILi3ENS5_IJNS4_1CILi2EEENSA_ILi1EEESC_EEENS1_35KernelTmaWarpSpecializedCooperativeEEENS5_IJNSA_ILi512EEENSA_ILi48EEENSA_ILi64EEEEEENS_10bfloat16_tENS5_IJlSC_lEEESK_SL_NS4_8TiledMMAINS4_8MMA_AtomIJNS4_4SM904GMMA27MMA_64x16x16_F32BF16BF16_SSILNSP_5MajorE0ELSR_0ELNSP_7ScaleInE1ELSS_1EEEEEENS4_6LayoutISD_NS5_IJSC_NSA_ILi0EEESW_EEEEENS5_IJNS4_10UnderscoreESZ_SZ_EEEEENS4_13SM90_TMA_LOADENS4_14ComposedLayoutINS4_7SwizzleILi3ELi4ELi3EEENS4_18smem_ptr_flag_bitsILi16EEENSV_INS5_IJNSA_ILi8EEESI_EEENS5_IJSI_SC_EEEEEEEvNS4_8identityENS4_23SM90_TMA_LOAD_MULTICASTES1C_vS1D_EENS_8epilogue10collective6detail29Sm90TmaWarpSpecializedAdapterINS1H_15DefaultEpilogueISK_SL_SL_NS1G_6thread17LinearCombinationISK_Li1EffLNS1L_9ScaleType4KindE0ELNS_15FloatRoundStyleE2ESK_EENS1_15EpilogueDefaultEEEEEvvEEEEvNT_6ParamsE,@"STO_CUDA_ENTRY STV_DEFAULT"
_ZN7cutlass13device_kernelINS_4gemm6kernel13GemmUniversalIN4cute5tupleIJiiiiEEENS1_10collective13CollectiveMmaINS1_34MainloopSm90TmaGmmaWarpSpecializedILi3ENS5_IJNS4_1CILi2EEENSA_ILi1EEESC_EEENS1_35KernelTmaWarpSpecializedCooperativeEEENS5_IJNSA_ILi512EEENSA_ILi48EEENSA_ILi64EEEEEENS_10bfloat16_tENS5_IJlSC_lEEESK_SL_NS4_8TiledMMAINS4_8MMA_AtomIJNS4_4SM904GMMA27MMA_64x16x16_F32BF16BF16_SSILNSP_5MajorE0ELSR_0ELNSP_7ScaleInE1ELSS_1EEEEEENS4_6LayoutISD_NS5_IJSC_NSA_ILi0EEESW_EEEEENS5_IJNS4_10UnderscoreESZ_SZ_EEEEENS4_13SM90_TMA_LOADENS4_14ComposedLayoutINS4_7SwizzleILi3ELi4ELi3EEENS4_18smem_ptr_flag_bitsILi16EEENSV_INS5_IJNSA_ILi8EEESI_EEENS5_IJSI_SC_EEEEEEEvNS4_8identityENS4_23SM90_TMA_LOAD_MULTICASTES1C_vS1D_EENS_8epilogue10collective6detail29Sm90TmaWarpSpecializedAdapterINS1H_15DefaultEpilogueISK_SL_SL_NS1G_6thread17LinearCombinationISK_Li1EffLNS1L_9ScaleType4KindE0ELNS_15FloatRoundStyleE2ESK_EENS1_15EpilogueDefaultEEEEEvvEEEEvNT_6ParamsE:
[----:B------:R-:W0:Y:S01]  /*0000*/  LDC R1, c[0x0][0x28] ;  /* 0x00000a00ff017b82 */ /* 0x000e220000000800 */
[----:B------:R-:W1:Y:S01]  /*0010*/  S2R R18, SR_TID.X ;  /* 0x0000000000127919 */ /* 0x000e620000002100 */
[----:B------:R-:W-:Y:S01]  /*0020*/  ELECT P0, URZ, PT ;  /* 0x00000000003f782f */ /* 0x000fe20003800000 */
[----:B------:R-:W-:Y:S01]  /*0030*/  BSSY B0, `(.L_x_0) ;  /* 0x000000f000007945 */ /* 0x000fe20003800000 */
[--C-:B-1----:R-:W-:Y:S02]  /*0040*/  SHF.R.U32.HI R0, RZ, 0x5, R18.reuse ;  /* 0x00000005ff007819 */ /* 0x102fe40000011612 */
[----:B------:R-:W-:-:S03]  /*0050*/  SHF.R.U32.HI R3, RZ, 0x7, R18 ;  /* 0x00000007ff037819 */ /* 0x000fc60000011612 */
[----:B------:R-:W1:Y:S04]  /*0060*/  SHFL.IDX PT, R2, R0, RZ, 0x1f ;  /* 0x00001fff00027589 */ /* 0x000e6800000e0000 */
[----:B------:R2:W3:Y:S01]  /*0070*/  SHFL.IDX PT, R5, R3, RZ, 0x1f ;  /* 0x00001fff03057589 */ /* 0x0004e200000e0000 */
[----:B-1----:R-:W-:-:S13]  /*0080*/  ISETP.NE.OR P0, PT, R2, RZ, !P0 ;  /* 0x000000ff0200720c */ /* 0x002fda0004705670 */
[----:B0-23--:R-:W-:Y:S05]  /*0090*/  @P0 BRA `(.L_x_1) ;  /* 0x0000000000200947 */ /* 0x00dfea0003800000 */
[----:B------:R-:W-:Y:S02]  /*00a0*/  ULDC.64 UR4, c[0x0][0x198] ;  /* 0x0000660000047ab9 */ /* 0x000fe40000000a00 */
[----:B------:R-:W-:Y:S02]  /*00b0*/  UIADD3 UR6, UP0, UR4, 0xf0, URZ ;  /* 0x000000f004067890 */ /* 0x000fe4000ff1e03f */
[----:B------:R-:W-:Y:S02]  /*00c0*/  UIADD3 UR4, UP1, UR4, 0x1f0, URZ ;  /* 0x000001f004047890 */ /* 0x000fe4000ff3e03f */
[----:B------:R-:W-:Y:S02]  /*00d0*/  UIADD3.X UR7, URZ, UR5, URZ, UP0, !UPT ;  /* 0x000000053f077290 */ /* 0x000fe400087fe43f */
[----:B------:R-:W-:-:S07]  /*00e0*/  UIADD3.X UR5, URZ, UR5, URZ, UP1, !UPT ;  /* 0x000000053f057290 */ /* 0x000fce0008ffe43f */
[----:B------:R0:W-:Y:S02]  /*00f0*/  UTMACCTL.PF [UR6] ;  /* 0x00000000060079b9 */ /* 0x0001e40008040000 */
[----:B------:R0:W-:Y:S02]  /*0100*/  UTMACCTL.PF [UR4] ;  /* 0x00000000040079b9 */ /* 0x0001e40008040000 */
[----:B0-----:R-:W-:Y:S01]  /*0110*/  NOP ;  /* 0x0000000000007918 */ /* 0x001fe20000000000 */
.L_x_1:
[----:B------:R-:W-:Y:S05]  /*0120*/  BSYNC B0 ;  /* 0x0000000000007941 */ /* 0x000fea0003800000 */
.L_x_0:
[----:B------:R-:W0:Y:S02]  /*0130*/  SHFL.IDX PT, R3, R0, RZ, 0x1f ;  /* 0x00001fff00037589 */ /* 0x000e2400000e0000 */
[----:B0-----:R-:W-:-:S13]  /*0140*/  ISETP.NE.AND P0, PT, R3, RZ, PT ;  /* 0x000000ff0300720c */ /* 0x001fda0003f05270 */
[----:B------:R-:W-:Y:S05]  /*0150*/  @P0 BRA `(.L_x_2) ;  /* 0x0000000000500947 */ /* 0x000fea0003800000 */
[----:B------:R-:W0:Y:S01]  /*0160*/  S2UR UR8, SR_CgaCtaId ;  /* 0x00000000000879c3 */ /* 0x000e220000008800 */
[----:B------:R-:W-:Y:S01]  /*0170*/  UMOV UR4, 0x400 ;  /* 0x0000040000047882 */ /* 0x000fe20000000000 */
[----:B------:R-:W-:Y:S01]  /*0180*/  UMOV UR5, 0x1 ;  /* 0x0000000100057882 */ /* 0x000fe20000000000 */
[----:B------:R-:W-:Y:S01]  /*0190*/  UMOV UR6, 0x4 ;  /* 0x0000000400067882 */ /* 0x000fe20000000000 */
[----:B------:R-:W-:Y:S01]  /*01a0*/  ELECT P0, URZ, PT ;  /* 0x00000000003f782f */ /* 0x000fe20003800000 */
[----:B------:R-:W-:-:S04]  /*01b0*/  UIADD3 UR6, -UR6, 0x100000, URZ ;  /* 0x0010000006067890 */ /* 0x000fc8000fffe13f */
[----:B------:R-:W-:Y:S02]  /*01c0*/  USHF.L.U32 UR7, UR6, 0xb, URZ ;  /* 0x0000000b06077899 */ /* 0x000fe4000800063f */
[----:B------:R-:W-:Y:S02]  /*01d0*/  USHF.L.U32 UR6, UR6, 0x1, URZ ;  /* 0x0000000106067899 */ /* 0x000fe4000800063f */
[----:B0-----:R-:W-:Y:S02]  /*01e0*/  ULEA UR8, UR8, UR4, 0x18 ;  /* 0x0000000408087291 */ /* 0x001fe4000f8ec03f */
[----:B------:R-:W-:-:S04]  /*01f0*/  UIADD3 UR4, -UR5, 0x100000, URZ ;  /* 0x0010000005047890 */ /* 0x000fc8000fffe13f */
[----:B------:R-:W-:Y:S02]  /*0200*/  USHF.L.U32 UR5, UR4, 0xb, URZ ;  /* 0x0000000b04057899 */ /* 0x000fe4000800063f */
[----:B------:R-:W-:Y:S01]  /*0210*/  USHF.L.U32 UR4, UR4, 0x1, URZ ;  /* 0x0000000104047899 */ /* 0x000fe2000800063f */
[----:B------:R-:W0:Y:S11]  /*0220*/  FENCE.VIEW.ASYNC.S ;  /* 0x00000000000073c6 */ /* 0x000e360000000000 */
[----:B0-----:R0:W1:Y:S01]  /*0230*/  SYNCS.EXCH.64 URZ, [UR8], UR4 ;  /* 0x00000004083f75b2 */ /* 0x0010620008000100 */
[----:B------:R0:W2:Y:S01]  /*0240*/  SYNCS.EXCH.64 URZ, [UR8+0x18], UR6 ;  /* 0x00001806083f75b2 */ /* 0x0000a20008000100 */
[----:B------:R0:W3:Y:S01]  /*0250*/  SYNCS.EXCH.64 URZ, [UR8+0x8], UR4 ;  /* 0x00000804083f75b2 */ /* 0x0000e20008000100 */
[----:B------:R0:W4:Y:S01]  /*0260*/  SYNCS.EXCH.64 URZ, [UR8+0x20], UR6 ;  /* 0x00002006083f75b2 */ /* 0x0001220008000100 */
[----:B------:R0:W0:Y:S01]  /*0270*/  SYNCS.EXCH.64 URZ, [UR8+0x10], UR4 ;  /* 0x00001004083f75b2 */ /* 0x0000220008000100 */
[----:B------:R0:W0:Y:S01]  /*0280*/  SYNCS.EXCH.64 URZ, [UR8+0x28], UR6 ;  /* 0x00002806083f75b2 */ /* 0x0000220008000100 */
[----:B------:R-:W-:Y:S01]  /*0290*/  NOP ;  /* 0x0000000000007918 */ /* 0x000fe20000000000 */
.L_x_2:
[----:B------:R-:W-:Y:S01]  /*02a0*/  SHF.R.S32.HI R7, RZ, 0x1f, R18 ;  /* 0x0000001fff077819 */ /* 0x000fe20000011412 */
[----:B------:R-:W5:Y:S01]  /*02b0*/  SHFL.IDX PT, R0, R0, RZ, 0x1f ;  /* 0x00001fff00007589 */ /* 0x000f6200000e0000 */
[----:B0-----:R-:W0:Y:S01]  /*02c0*/  S2UR UR8, SR_CTAID.X ;  /* 0x00000000000879c3 */ /* 0x001e220000002500 */
[----:B------:R-:W-:Y:S02]  /*02d0*/  ELECT P0, URZ, PT ;  /* 0x00000000003f782f */ /* 0x000fe40003800000 */
[----:B------:R-:W-:Y:S01]  /*02e0*/  LEA.HI R7, R7, R18, RZ, 0x7 ;  /* 0x0000001207077211 */ /* 0x000fe200078f38ff */
[----:B------:R-:W1:Y:S01]  /*02f0*/  S2R R4, SR_CTAID.Y ;  /* 0x0000000000047919 */ /* 0x000e620000002600 */
[----:B------:R-:W-:Y:S01]  /*0300*/  SHF.R.S32.HI R8, RZ, 0x1f, R3 ;  /* 0x0000001fff087819 */ /* 0x000fe20000011403 */
[----:B------:R-:W-:Y:S01]  /*0310*/  ULDC UR4, c[0x0][0x150] ;  /* 0x0000540000047ab9 */ /* 0x000fe20000000800 */
[----:B------:R-:W-:Y:S01]  /*0320*/  LOP3.LUT R7, R7, 0xffffff80, RZ, 0xc0, !PT ;  /* 0xffffff8007077812 */ /* 0x000fe200078ec0ff */
[----:B------:R-:W-:Y:S01]  /*0330*/  NOP ;  /* 0x0000000000007918 */ /* 0x000fe20000000000 */
[----:B------:R-:W-:Y:S01]  /*0340*/  LEA.HI R8, R8, R3, RZ, 0x2 ;  /* 0x0000000308087211 */ /* 0x000fe200078f10ff */
[----:B------:R-:W2:Y:S01]  /*0350*/  LDC R10, c[0x0][0x144] ;  /* 0x00005100ff0a7b82 */ /* 0x000ea20000000800 */
[----:B------:R-:W-:Y:S01]  /*0360*/  NOP ;  /* 0x0000000000007918 */ /* 0x000fe20000000000 */
[----:B------:R-:W-:Y:S01]  /*0370*/  IMAD.IADD R6, R18, 0x1, -R7 ;  /* 0x0000000112067824 */ /* 0x000fe200078e0a07 */
[----:B------:R-:W-:Y:S01]  /*0380*/  LOP3.LUT R8, R8, 0x3ffffffc, RZ, 0xc0, !PT ;  /* 0x3ffffffc08087812 */ /* 0x000fe200078ec0ff */
[----:B------:R-:W-:Y:S01]  /*0390*/  IMAD.MOV.U32 R22, RZ, RZ, 0x1 ;  /* 0x00000001ff167424 */ /* 0x000fe200078e00ff */
[----:B------:R-:W-:-:S02]  /*03a0*/  ISETP.NE.AND P3, PT, R5, RZ, PT ;  /* 0x000000ff0500720c */ /* 0x000fc40003f65270 */
[----:B------:R-:W-:Y:S01]  /*03b0*/  SHF.R.S32.HI R7, RZ, 0x1f, R6 ;  /* 0x0000001fff077819 */ /* 0x000fe20000011406 */
[----:B------:R-:W-:Y:S01]  /*03c0*/  IMAD.IADD R8, R3, 0x1, -R8 ;  /* 0x0000000103087824 */ /* 0x000fe200078e0a08 */
[----:B------:R-:W3:Y:S02]  /*03d0*/  LDC R13, c[0x0][0x140] ;  /* 0x00005000ff0d7b82 */ /* 0x000ee40000000800 */
[----:B------:R-:W-:Y:S02]  /*03e0*/  LEA.HI R7, R7, R6, RZ, 0x3 ;  /* 0x0000000607077211 */ /* 0x000fe400078f18ff */
[----:B-----5:R-:W-:Y:S02]  /*03f0*/  ISETP.NE.OR P0, PT, R0, RZ, !P0 ;  /* 0x000000ff0000720c */ /* 0x020fe40004705670 */
[--C-:B------:R-:W-:Y:S02]  /*0400*/  SHF.R.S32.HI R0, RZ, 0x3, R7.reuse ;  /* 0x00000003ff007819 */ /* 0x100fe40000011407 */
[----:B------:R-:W-:-:S02]  /*0410*/  SHF.R.S32.HI R7, RZ, 0x1f, R7 ;  /* 0x0000001fff077819 */ /* 0x000fc40000011407 */
[----:B0-----:R-:W-:Y:S02]  /*0420*/  I2FP.F32.U32 R9, UR8 ;  /* 0x0000000800097c45 */ /* 0x001fe40008201000 */
[----:B------:R-:W-:-:S03]  /*0430*/  LEA.HI R7, R7, R0, RZ, 0x2 ;  /* 0x0000000007077211 */ /* 0x000fc600078f10ff */
[----:B------:R-:W-:Y:S01]  /*0440*/  FMUL R9, R9, UR4 ;  /* 0x0000000409097c20 */ /* 0x000fe20008400000 */
[----:B------:R-:W-:Y:S01]  /*0450*/  LOP3.LUT R7, R7, 0xfffffffc, RZ, 0xc0, !PT ;  /* 0xfffffffc07077812 */ /* 0x000fe200078ec0ff */
[----:B------:R-:W-:Y:S01]  /*0460*/  VOTEU.ALL UP0, P0 ;  /* 0x00000000003f7886 */ /* 0x000fe20000000000 */
[----:B-1----:R-:W-:Y:S01]  /*0470*/  I2FP.F32.U32 R3, R4 ;  /* 0x0000000400037245 */ /* 0x002fe20000201000 */
[----:B------:R-:W-:Y:S01]  /*0480*/  ULDC UR4, c[0x0][0x154] ;  /* 0x0000550000047ab9 */ /* 0x000fe20000000800 */
[----:B------:R-:W-:Y:S01]  /*0490*/  VOTEU.ALL UP1, P0 ;  /* 0x00000000003f7886 */ /* 0x000fe20000020000 */
[----:B------:R-:W0:Y:S01]  /*04a0*/  F2I.U32.TRUNC.NTZ R9, R9 ;  /* 0x0000000900097305 */ /* 0x000e22000020f000 */
[----:B------:R-:W-:Y:S01]  /*04b0*/  IMAD.IADD R7, R0, 0x1, -R7 ;  /* 0x0000000100077824 */ /* 0x000fe200078e0a07 */
[----:B------:R-:W1:Y:S01]  /*04c0*/  @!UP0 S2UR UR7, SR_CgaCtaId ;  /* 0x00000000000789c3 */ /* 0x000e620000008800 */
[----:B------:R-:W-:Y:S01]  /*04d0*/  FMUL R12, R3, UR4 ;  /* 0x00000004030c7c20 */ /* 0x000fe20008400000 */
[----:B------:R-:W-:Y:S01]  /*04e0*/  UMOV UR4, 0x20 ;  /* 0x0000002000047882 */ /* 0x000fe20000000000 */
[----:B------:R-:W-:Y:S01]  /*04f0*/  IMAD R8, R8, 0x4, R7 ;  /* 0x0000000408087824 */ /* 0x000fe200078e0207 */
[----:B------:R-:W-:Y:S01]  /*0500*/  @!UP0 UMOV UR6, 0x400 ;  /* 0x0000040000068882 */ /* 0x000fe20000000000 */
[----:B------:R-:W-:-:S04]  /*0510*/  @!UP0 UIADD3 UR4, -UR4, 0x100000, URZ ;  /* 0x0010000004048890 */ /* 0x000fc8000fffe13f */
[----:B------:R-:W-:Y:S02]  /*0520*/  @!UP0 USHF.L.U32 UR5, UR4, 0xb, URZ ;  /* 0x0000000b04058899 */ /* 0x000fe4000800063f */
[----:B------:R-:W-:Y:S01]  /*0530*/  @!UP0 USHF.L.U32 UR4, UR4, 0x1, URZ ;  /* 0x0000000104048899 */ /* 0x000fe2000800063f */
[----:B---3--:R-:W-:Y:S01]  /*0540*/  ISETP.EQ.U32.AND P2, PT, R13, 0x1, PT ;  /* 0x000000010d00780c */ /* 0x008fe20003f42070 */
[----:B------:R-:W3:Y:S01]  /*0550*/  F2I.U32.TRUNC.NTZ R12, R12 ;  /* 0x0000000c000c7305 */ /* 0x000ee2000020f000 */
[----:B------:R-:W-:Y:S01]  /*0560*/  LEA.HI R0, R8, R8, RZ, 0x1 ;  /* 0x0000000808007211 */ /* 0x000fe200078f08ff */
[----:B------:R-:W5:Y:S03]  /*0570*/  LDC R7, c[0x0][0x148] ;  /* 0x00005200ff077b82 */ /* 0x000f660000000800 */
[----:B------:R-:W-:Y:S01]  /*0580*/  LOP3.LUT R11, R0, 0xfffffffe, RZ, 0xc0, !PT ;  /* 0xfffffffe000b7812 */ /* 0x000fe200078ec0ff */
[----:B0-----:R-:W-:Y:S01]  /*0590*/  IMAD.MOV R15, RZ, RZ, -R9 ;  /* 0x000000ffff0f7224 */ /* 0x001fe200078e0a09 */
[----:B------:R-:W-:-:S03]  /*05a0*/  SHF.R.S32.HI R9, RZ, 0x1f, R2 ;  /* 0x0000001fff097819 */ /* 0x000fc60000011402 */
[----:B--2---:R-:W-:Y:S01]  /*05b0*/  IMAD R3, R10, R15, UR8 ;  /* 0x000000080a037e24 */ /* 0x004fe2000f8e020f */
[----:B------:R-:W-:Y:S01]  /*05c0*/  LEA.HI R9, R9, R2, RZ, 0x2 ;  /* 0x0000000209097211 */ /* 0x000fe200078f10ff */
[C---:B------:R-:W-:Y:S02]  /*05d0*/  IMAD.IADD R0, R8.reuse, 0x1, -R11 ;  /* 0x0000000108007824 */ /* 0x040fe400078e0a0b */
[----:B------:R-:W-:Y:S01]  /*05e0*/  IMAD.SHL.U32 R11, R8, 0x4, RZ ;  /* 0x00000004080b7824 */ /* 0x000fe200078e00ff */
[----:B------:R-:W-:Y:S01]  /*05f0*/  LOP3.LUT R9, R9, 0xfffffffc, RZ, 0xc0, !PT ;  /* 0xfffffffc09097812 */ /* 0x000fe200078ec0ff */
[----:B---3--:R-:W-:Y:S01]  /*0600*/  IMAD.MOV R21, RZ, RZ, -R12 ;  /* 0x000000ffff157224 */ /* 0x008fe200078e0a0c */
[----:B------:R-:W-:Y:S01]  /*0610*/  ISETP.NE.AND P4, PT, R0, R3, PT ;  /* 0x000000030000720c */ /* 0x000fe20003f85270 */
[----:B-1----:R-:W-:Y:S01]  /*0620*/  @!UP0 ULEA UR6, UR7, UR6, 0x18 ;  /* 0x0000000607068291 */ /* 0x002fe2000f8ec03f */
[----:B------:R-:W-:Y:S01]  /*0630*/  LOP3.LUT R120, R8, 0xc, R11, 0x78, !PT ;  /* 0x0000000c08787812 */ /* 0x000fe200078e780b */
[----:B------:R-:W-:Y:S01]  /*0640*/  IMAD.IADD R0, R2, 0x1, -R9 ;  /* 0x0000000102007824 */ /* 0x000fe200078e0a09 */
[----:B------:R-:W-:Y:S01]  /*0650*/  VOTEU.ALL UP0, P0 ;  /* 0x00000000003f7886 */ /* 0x000fe20000000000 */
[----:B------:R-:W-:Y:S01]  /*0660*/  LOP3.LUT P0, RZ, R6, 0x7, RZ, 0xc0, !PT ;  /* 0x0000000706ff7812 */ /* 0x000fe2000780c0ff */
[----:B------:R-:W-:-:S02]  /*0670*/  VIADD R6, R5, 0xffffffff ;  /* 0xffffffff05067836 */ /* 0x000fc40000000000 */
[----:B------:R-:W-:Y:S01]  /*0680*/  ISETP.NE.AND P1, PT, R0, 0x3, PT ;  /* 0x000000030000780c */ /* 0x000fe20003f25270 */
[----:B-----5:R-:W-:Y:S01]  /*0690*/  IMAD R9, R7, R21, R4 ;  /* 0x0000001507097224 */ /* 0x020fe200078e0204 */
[----:B------:R-:W-:Y:S02]  /*06a0*/  ISETP.LT.U32.AND P0, PT, R120, 0x2, !P0 ;  /* 0x000000027800780c */ /* 0x000fe40004701070 */
[----:B------:R-:W-:Y:S01]  /*06b0*/  ISETP.EQ.OR P1, PT, R0, RZ, !P1 ;  /* 0x000000ff0000720c */ /* 0x000fe20004f22670 */
[----:B------:R-:W0:Y:S02]  /*06c0*/  FENCE.VIEW.ASYNC.S ;  /* 0x00000000000073c6 */ /* 0x000e240000000000 */
[----:B0-----:R0:W1:Y:S01]  /*06d0*/  @!UP0 SYNCS.EXCH.64 URZ, [UR6+0x40], UR4 ;  /* 0x00004004063f85b2 */ /* 0x0010620008000100 */
[----:B------:R-:W-:Y:S02]  /*06e0*/  @P4 LEA.HI R2, R120, R120, RZ, 0x1 ;  /* 0x0000007878024211 */ /* 0x000fe400078f08ff */
[----:B------:R-:W-:-:S02]  /*06f0*/  ISETP.EQ.AND P1, PT, R5, RZ, P1 ;  /* 0x000000ff0500720c */ /* 0x000fc40000f22270 */
[----:B------:R-:W-:Y:S02]  /*0700*/  @P4 SHF.R.S32.HI R2, RZ, 0x1, R2 ;  /* 0x00000001ff024819 */ /* 0x000fe40000011402 */
[----:B------:R-:W-:Y:S02]  /*0710*/  ISETP.GE.U32.AND P6, PT, R6, 0x2, PT ;  /* 0x000000020600780c */ /* 0x000fe40003fc6070 */
[----:B------:R-:W-:Y:S02]  /*0720*/  @P4 ISETP.NE.AND P5, PT, R2, R9, PT ;  /* 0x000000090200420c */ /* 0x000fe40003fa5270 */
[----:B------:R-:W-:Y:S02]  /*0730*/  SEL R9, RZ, 0x1, !P0 ;  /* 0x00000001ff097807 */ /* 0x000fe40004000000 */
[----:B------:R-:W-:Y:S02]  /*0740*/  @P4 SEL R22, RZ, 0x1, P5 ;  /* 0x00000001ff164807 */ /* 0x000fe40002800000 */
[----:B------:R-:W-:Y:S01]  /*0750*/  SEL R19, RZ, 0x1, !P1 ;  /* 0x00000001ff137807 */ /* 0x000fe20004800000 */
[----:B------:R0:W2:Y:S01]  /*0760*/  @!UP1 SYNCS.EXCH.64 URZ, [UR6+0x48], UR4 ;  /* 0x00004804063f95b2 */ /* 0x0000a20008000100 */
[----:B------:R-:W-:Y:S01]  /*0770*/  LOP3.LUT R22, R22, R9, RZ, 0xc0, !PT ;  /* 0x0000000916167212 */ /* 0x000fe200078ec0ff */
[----:B------:R-:W-:Y:S01]  /*0780*/  NOP ;  /* 0x0000000000007918 */ /* 0x000fe20000000000 */
[----:B------:R-:W-:Y:S01]  /*0790*/  SEL R19, R19, 0x2, P6 ;  /* 0x0000000213137807 */ /* 0x000fe20003000000 */
[----:B------:R-:W-:Y:S06]  /*07a0*/  @!P2 BRA `(.L_x_3) ;  /* 0x000000000008a947 */ /* 0x000fec0003800000 */
[----:B-12-4-:R-:W-:Y:S01]  /*07b0*/  UCGABAR_ARV ;  /* 0x00000000000079c7 */ /* 0x016fe20008000000 */
[----:B------:R-:W-:Y:S05]  /*07c0*/  BRA `(.L_x_4) ;  /* 0x0000000000047947 */ /* 0x000fea0003800000 */
.L_x_3:
[----:B-12-4-:R-:W-:Y:S01]  /*07d0*/  NOP ;  /* 0x0000000000007918 */ /* 0x016fe20000000000 */
.L_x_4:
[----:B------:R-:W1:Y:S01]  /*07e0*/  LDC R2, c[0x0][0x65c] ;  /* 0x00019700ff027b82 */ /* 0x000e620000000800 */
[----:B------:R-:W-:Y:S02]  /*07f0*/  IMAD.U32 R8, RZ, RZ, UR8 ;  /* 0x00000008ff087e24 */ /* 0x000fe4000f8e00ff */
[----:B------:R-:W-:Y:S01]  /*0800*/  IMAD.MOV.U32 R9, RZ, RZ, RZ ;  /* 0x000000ffff097224 */ /* 0x000fe200078e00ff */
[----:B-1----:R-:W-:-:S04]  /*0810*/  ISETP.NE.AND P1, PT, R2, 0x1, PT ;  /* 0x000000010200780c */ /* 0x002fc80003f25270 */
[----:B------:R-:W-:-:S09]  /*0820*/  P2R R5, PR, RZ, 0x2 ;  /* 0x00000002ff057803 */ /* 0x000fd20000000000 */
[----:B------:R-:W1:Y:S01]  /*0830*/  @P1 LDC R17, c[0x0][0x10] ;  /* 0x00000400ff111b82 */ /* 0x000e620000000800 */
[----:B------:R-:W-:Y:S02]  /*0840*/  @P1 IMAD.MOV.U32 R5, RZ, RZ, RZ ;  /* 0x000000ffff051224 */ /* 0x000fe400078e00ff */
[----:B------:R-:W-:-:S05]  /*0850*/  @P1 IMAD.MOV.U32 R13, RZ, RZ, RZ ;  /* 0x000000ffff0d1224 */ /* 0x000fca00078e00ff */
[----:B------:R-:W2:Y:S01]  /*0860*/  @!P1 LDC R11, c[0x0][0xc] ;  /* 0x00000300ff0b9b82 */ /* 0x000ea20000000800 */
[----:B-1----:R-:W-:-:S04]  /*0870*/  @P1 IMAD.WIDE.U32 R16, R17, UR8, R4 ;  /* 0x0000000811101c25 */ /* 0x002fc8000f8e0004 */
[----:B------:R-:W-:Y:S02]  /*0880*/  @P1 IMAD.IADD R17, R17, 0x1, R13 ;  /* 0x0000000111111824 */ /* 0x000fe400078e020d */
[----:B--2---:R-:W-:-:S04]  /*0890*/  @!P1 IMAD.WIDE.U32 R8, R4, R11, R8 ;  /* 0x0000000b04089225 */ /* 0x004fc800078e0008 */
[----:B------:R-:W-:Y:S02]  /*08a0*/  @!P1 IMAD.MOV.U32 R16, RZ, RZ, R8 ;  /* 0x000000ffff109224 */ /* 0x000fe400078e0008 */
[----:B------:R-:W-:Y:S01]  /*08b0*/  @!P1 IMAD.MOV.U32 R17, RZ, RZ, R9 ;  /* 0x000000ffff119224 */ /* 0x000fe200078e0009 */
[----:B------:R-:W-:Y:S06]  /*08c0*/  @!P2 BRA `(.L_x_5) ;  /* 0x00000000000ca947 */ /* 0x000fec0003800000 */
[----:B------:R-:W-:Y:S01]  /*08d0*/  UCGABAR_WAIT ;  /* 0x0000000000007dc7 */ /* 0x000fe20008000000 */
[----:B------:R-:W-:Y:S01]  /*08e0*/  CCTL.IVALL ;  /* 0x00000000ff00798f */ /* 0x000fe20002000000 */
[----:B------:R-:W-:Y:S05]  /*08f0*/  BRA `(.L_x_6) ;  /* 0x0000000000047947 */ /* 0x000fea0003800000 */
.L_x_5:
[----:B------:R-:W-:Y:S06]  /*0900*/  BAR.SYNC.DEFER_BLOCKING 0x0 ;  /* 0x0000000000007b1d */ /* 0x000fec0000010000 */
.L_x_6:
[----:B------:R-:W-:Y:S05]  /*0910*/  @!P3 BRA `(.L_x_7) ;  /* 0x000000a00020b947 */ /* 0x000fea0003800000 */
[----:B------:R-:W-:-:S13]  /*0920*/  ISETP.GT.U32.AND P0, PT, R6, 0x1, PT ;  /* 0x000000010600780c */ /* 0x000fda0003f04070 */
[----:B0-----:R-:W-:Y:S05]  /*0930*/  @P0 EXIT ;  /* 0x000000000000094d */ /* 0x001fea0003800000 */
[----:B------:R-:W-:Y:S01]  /*0940*/  ULDC.64 UR4, c[0x0][0x650] ;  /* 0x0001940000047ab9 */ /* 0x000fe20000000a00 */
[----:B------:R-:W-:Y:S01]  /*0950*/  PRMT R0, RZ, 0x7610, R0 ;  /* 0x00007610ff007816 */ /* 0x000fe20000000000 */
[----:B------:R-:W-:Y:S01]  /*0960*/  IMAD.MOV.U32 R123, RZ, RZ, -0x1 ;  /* 0xffffffffff7b7424 */ /* 0x000fe200078e00ff */
[----:B------:R-:W-:Y:S01]  /*0970*/  ISETP.GE.U32.AND P0, PT, R16, UR4, PT ;  /* 0x0000000410007c0c */ /* 0x000fe2000bf06070 */
[----:B------:R-:W-:Y:S02]  /*0980*/  IMAD.MOV.U32 R124, RZ, RZ, -0x1 ;  /* 0xffffffffff7c7424 */ /* 0x000fe400078e00ff */
[----:B------:R-:W-:Y:S01]  /*0990*/  IMAD.MOV.U32 R23, RZ, RZ, -0x1 ;  /* 0xffffffffff177424 */ /* 0x000fe200078e00ff */
[----:B------:R-:W-:-:S13]  /*09a0*/  ISETP.GE.U32.AND.EX P0, PT, R17, UR5, PT, P0 ;  /* 0x0000000511007c0c */ /* 0x000fda000bf06100 */
[----:B------:R-:W-:Y:S05]  /*09b0*/  @P0 BRA `(.L_x_8) ;  /* 0x00000004002c0947 */ /* 0x000fea0003800000 */
[----:B------:R-:W0:Y:S01]  /*09c0*/  LDC.64 R24, c[0x0][0x628] ;  /* 0x00018a00ff187b82 */ /* 0x000e220000000a00 */
[----:B------:R-:W-:Y:S02]  /*09d0*/  IMAD.MOV.U32 R8, RZ, RZ, R16 ;  /* 0x000000ffff087224 */ /* 0x000fe400078e0010 */
[----:B------:R-:W-:-:S05]  /*09e0*/  IMAD.MOV.U32 R9, RZ, RZ, R17 ;  /* 0x000000ffff097224 */ /* 0x000fca00078e0011 */
[----:B------:R-:W1:Y:S08]  /*09f0*/  LDC R0, c[0x0][0x630] ;  /* 0x00018c00ff007b82 */ /* 0x000e700000000800 */
[----:B------:R-:W2:Y:S01]  /*0a00*/  LDC.64 R26, c[0x0][0x620] ;  /* 0x00018800ff1a7b82 */ /* 0x000ea20000000a00 */
[----:B0-----:R-:W-:-:S04]  /*0a10*/  ISETP.NE.U32.AND P0, PT, R24, RZ, PT ;  /* 0x000000ff1800720c */ /* 0x001fc80003f05070 */
[----:B------:R-:W-:-:S13]  /*0a20*/  ISETP.NE.AND.EX P0, PT, R25, RZ, PT, P0 ;  /* 0x000000ff1900720c */ /* 0x000fda0003f05300 */
[----:B-12---:R-:W-:Y:S05]  /*0a30*/  @!P0 BRA `(.L_x_9) ;  /* 0x0000000000288947 */ /* 0x006fea0003800000 */
[----:B------:R-:W0:Y:S02]  /*0a40*/  LDC R13, c[0x0][0x634] ;  /* 0x00018d00ff0d7b82 */ /* 0x000e240000000800 */
[----:B0-----:R-:W-:-:S05]  /*0a50*/  IADD3 R13, P0, R16, R13, RZ ;  /* 0x0000000d100d7210 */ /* 0x001fca0007f1e0ff */
[----:B------:R-:W-:-:S04]  /*0a60*/  IMAD.X R15, RZ, RZ, R17, P0 ;  /* 0x000000ffff0f7224 */ /* 0x000fc800000e0611 */
[----:B------:R-:W-:-:S04]  /*0a70*/  IMAD.WIDE.U32 R8, R15, R24, RZ ;  /* 0x000000180f087225 */ /* 0x000fc800078e00ff */
[----:B------:R-:W-:-:S04]  /*0a80*/  IMAD.WIDE.U32 R10, P0, R13, R25, R8 ;  /* 0x000000190d0a7225 */ /* 0x000fc80007800008 */
[----:B------:R-:W-:-:S04]  /*0a90*/  IMAD.WIDE.U32 R8, R13, R24, RZ ;  /* 0x000000180d087225 */ /* 0x000fc800078e00ff */
[----:B------:R-:W-:Y:S01]  /*0aa0*/  IMAD.X R13, RZ, RZ, RZ, P0 ;  /* 0x000000ffff0d7224 */ /* 0x000fe200000e06ff */
[----:B------:R-:W-:Y:S01]  /*0ab0*/  IADD3 RZ, P0, R9, R10, RZ ;  /* 0x0000000a09ff7210 */ /* 0x000fe20007f1e0ff */
[----:B------:R-:W-:-:S04]  /*0ac0*/  IMAD.MOV.U32 R12, RZ, RZ, R11 ;  /* 0x000000ffff0c7224 */ /* 0x000fc800078e000b */
[----:B------:R-:W-:-:S08]  /*0ad0*/  IMAD.WIDE.U32.X R8, R15, R25, R12, P0 ;  /* 0x000000190f087225 */ /* 0x000fd000000e040c */
.L_x_9:
[----:B------:R-:W0:Y:S01]  /*0ae0*/  LDC.64 R24, c[0x0][0x640] ;  /* 0x00019000ff187b82 */ /* 0x000e220000000a00 */
[-CC-:B------:R-:W-:Y:S01]  /*0af0*/  SHF.R.U64 R28, R8, R0.reuse, R9.reuse ;  /* 0x00000000081c7219 */ /* 0x180fe20000001209 */
[----:B------:R-:W-:Y:S01]  /*0b00*/  IMAD R30, R7, R21, R4 ;  /* 0x00000015071e7224 */ /* 0x000fe200078e0204 */
[----:B------:R-:W-:Y:S01]  /*0b10*/  SHF.R.U32.HI R0, RZ, R0, R9 ;  /* 0x00000000ff007219 */ /* 0x000fe20000011609 */
[----:B------:R-:W-:Y:S01]  /*0b20*/  IMAD.MOV.U32 R21, RZ, RZ, 0x1 ;  /* 0x00000001ff157424 */ /* 0x000fe200078e00ff */
[----:B------:R-:W-:-:S03]  /*0b30*/  IADD3 R5, P0, RZ, -R28, RZ ;  /* 0x8000001cff057210 */ /* 0x000fc60007f1e0ff */
[----:B------:R-:W1:Y:S02]  /*0b40*/  LDC R6, c[0x0][0x618] ;  /* 0x00018600ff067b82 */ /* 0x000e640000000800 */
[----:B------:R-:W-:-:S04]  /*0b50*/  IMAD.X R9, RZ, RZ, ~R0, P0 ;  /* 0x000000ffff097224 */ /* 0x000fc800000e0e00 */
[-C--:B------:R-:W-:Y:S02]  /*0b60*/  IMAD R0, R9, R26.reuse, RZ ;  /* 0x0000001a09007224 */ /* 0x080fe400078e02ff */
[----:B------:R-:W2:Y:S01]  /*0b70*/  LDC R11, c[0x0][0x608] ;  /* 0x00018200ff0b7b82 */ /* 0x000ea20000000800 */
[----:B------:R-:W-:-:S04]  /*0b80*/  IMAD.WIDE.U32 R8, R5, R26, R16 ;  /* 0x0000001a05087225 */ /* 0x000fc800078e0010 */
[----:B------:R-:W-:-:S03]  /*0b90*/  IMAD R5, R5, R27, R0 ;  /* 0x0000001b05057224 */ /* 0x000fc600078e0200 */
[----:B------:R-:W3:Y:S01]  /*0ba0*/  LDC R12, c[0x0][0x658] ;  /* 0x00019600ff0c7b82 */ /* 0x000ee20000000800 */
[----:B0-----:R-:W-:Y:S01]  /*0bb0*/  ISETP.NE.U32.AND P0, PT, R24, RZ, PT ;  /* 0x000000ff1800720c */ /* 0x001fe20003f05070 */
[----:B------:R-:W-:Y:S02]  /*0bc0*/  IMAD.IADD R5, R9, 0x1, R5 ;  /* 0x0000000109057824 */ /* 0x000fe400078e0205 */
[----:B------:R-:W-:Y:S01]  /*0bd0*/  IMAD.MOV.U32 R9, RZ, RZ, -0x1 ;  /* 0xffffffffff097424 */ /* 0x000fe200078e00ff */
[----:B------:R-:W-:-:S03]  /*0be0*/  ISETP.NE.AND.EX P0, PT, R25, RZ, PT, P0 ;  /* 0x000000ff1900720c */ /* 0x000fc60003f05300 */
[----:B------:R-:W0:Y:S01]  /*0bf0*/  LDC R15, c[0x0][0x600] ;  /* 0x00018000ff0f7b82 */ /* 0x000e220000000800 */
[-CC-:B-1----:R-:W-:Y:S02]  /*0c00*/  SHF.R.U64 R13, R8, R6.reuse, R5.reuse ;  /* 0x00000006080d7219 */ /* 0x182fe40000001205 */
[----:B------:R-:W-:-:S05]  /*0c10*/  SHF.R.U32.HI R0, RZ, R6, R5 ;  /* 0x00000006ff007219 */ /* 0x000fca0000011605 */
[----:B------:R-:W1:Y:S01]  /*0c20*/  LDC R14, c[0x0][0x648] ;  /* 0x00019200ff0e7b82 */ /* 0x000e620000000800 */
[-CC-:B--2---:R-:W-:Y:S02]  /*0c30*/  SHF.R.U64 R27, R13, R11.reuse, R0.reuse ;  /* 0x0000000b0d1b7219 */ /* 0x184fe40000001200 */
[----:B------:R-:W-:-:S05]  /*0c40*/  SHF.R.U32.HI R5, RZ, R11, R0 ;  /* 0x0000000bff057219 */ /* 0x000fca0000011600 */
[----:B------:R-:W2:Y:S01]  /*0c50*/  LDC R20, c[0x0][0x638] ;  /* 0x00018e00ff147b82 */ /* 0x000ea20000000800 */
[-CC-:B---3--:R-:W-:Y:S02]  /*0c60*/  SHF.R.U64 R26, R27, R12.reuse, R5.reuse ;  /* 0x0000000c1b1a7219 */ /* 0x188fe40000001205 */
[-C--:B------:R-:W-:Y:S02]  /*0c70*/  SHF.L.U32 R0, R9, R12.reuse, RZ ;  /* 0x0000000c09007219 */ /* 0x080fe400000006ff */
[----:B------:R-:W-:Y:S01]  /*0c80*/  SHF.R.U32.HI R5, RZ, R12, R5 ;  /* 0x0000000cff057219 */ /* 0x000fe20000011605 */
[----:B------:R-:W-:Y:S01]  /*0c90*/  IMAD.MOV.U32 R4, RZ, RZ, R26 ;  /* 0x000000ffff047224 */ /* 0x000fe200078e001a */
[----:B------:R-:W-:Y:S01]  /*0ca0*/  LOP3.LUT R10, RZ, R0, RZ, 0x33, !PT ;  /* 0x00000000ff0a7212 */ /* 0x000fe200078e33ff */
[----:B------:R-:W3:Y:S01]  /*0cb0*/  LDC R23, c[0x0][0x610] ;  /* 0x00018400ff177b82 */ /* 0x000ee20000000800 */
[----:B------:R-:W-:Y:S05]  /*0cc0*/  @!P0 BRA `(.L_x_10) ;  /* 0x0000000000288947 */ /* 0x000fea0003800000 */
[----:B------:R-:W4:Y:S02]  /*0cd0*/  LDC R9, c[0x0][0x64c] ;  /* 0x00019300ff097b82 */ /* 0x000f240000000800 */
[----:B----4-:R-:W-:-:S05]  /*0ce0*/  IADD3 R9, P0, R26, R9, RZ ;  /* 0x000000091a097210 */ /* 0x010fca0007f1e0ff */
        /* <DEDUP_REMOVED lines=8> */
.L_x_10:
[----:B-1----:R-:W-:Y:S01]  /*0d70*/  SHF.R.U64 R4, R4, R14, R5 ;  /* 0x0000000e04047219 */ /* 0x002fe20000001205 */
[----:B0-----:R-:W-:Y:S01]  /*0d80*/  VIADD R6, R15, 0xffffffff ;  /* 0xffffffff0f067836 */ /* 0x001fe20000000000 */
[----:B------:R-:W-:Y:S02]  /*0d90*/  SHF.L.U32 R0, R21, R12, RZ ;  /* 0x0000000c15007219 */ /* 0x000fe400000006ff */
[----:B------:R-:W-:Y:S01]  /*0da0*/  LOP3.LUT R5, R27, R10, RZ, 0xc0, !PT ;  /* 0x0000000a1b057212 */ /* 0x000fe200078ec0ff */
[----:B------:R-:W-:Y:S01]  /*0db0*/  IMAD.MOV R7, RZ, RZ, -R4 ;  /* 0x000000ffff077224 */ /* 0x000fe200078e0a04 */
[----:B------:R-:W-:Y:S02]  /*0dc0*/  SEL R3, R3, R30, !P1 ;  /* 0x0000001e03037207 */ /* 0x000fe40004800000 */
[----:B------:R-:W-:Y:S01]  /*0dd0*/  LOP3.LUT R6, R13, R6, RZ, 0xc0, !PT ;  /* 0x000000060d067212 */ /* 0x000fe200078ec0ff */
[----:B------:R-:W-:Y:S02]  /*0de0*/  IMAD R4, R0, R4, R5 ;  /* 0x0000000400047224 */ /* 0x000fe400078e0205 */
[----:B--2---:R-:W-:-:S02]  /*0df0*/  IMAD R0, R7, R20, R26 ;  /* 0x0000001407007224 */ /* 0x004fc400078e021a */
[----:B---3--:R-:W-:Y:S02]  /*0e00*/  IMAD R3, R4, R23, R3 ;  /* 0x0000001704037224 */ /* 0x008fe400078e0203 */
[----:B------:R-:W-:Y:S02]  /*0e10*/  IMAD.MOV.U32 R5, RZ, RZ, 0x1 ;  /* 0x00000001ff057424 */ /* 0x000fe400078e00ff */
[----:B------:R-:W-:Y:S02]  /*0e20*/  IMAD R4, R0, R15, R6 ;  /* 0x0000000f00047224 */ /* 0x000fe400078e0206 */
[----:B------:R-:W-:Y:S01]  /*0e30*/  IMAD.MOV.U32 R23, RZ, RZ, R28 ;  /* 0x000000ffff177224 */ /* 0x000fe200078e001c */
[----:B------:R-:W-:Y:S02]  /*0e40*/  PRMT R0, R5, 0x7610, R0 ;  /* 0x0000761005007816 */ /* 0x000fe40000000000 */
[----:B------:R-:W-:Y:S02]  /*0e50*/  SEL R124, R4, R3, !P1 ;  /* 0x00000003047c7207 */ /* 0x000fe40004800000 */
[----:B------:R-:W-:-:S07]  /*0e60*/  SEL R123, R3, R4, !P1 ;  /* 0x00000004037b7207 */ /* 0x000fce0004800000 */
.L_x_8:
[----:B------:R-:W-:-:S08]  /*0e70*/  NOP ;  /* 0x0000000000007918 */ /* 0x000fd00000000000 */
[----:B------:R-:W0:Y:S02]  /*0e80*/  USETMAXREG.TRY_ALLOC.CTAPOOL UP0, 0xe8 ;  /* 0x000000e8000079c8 */ /* 0x000e240008000600 */
[----:B0-----:R-:W-:-:S13]  /*0e90*/  PLOP3.LUT P0, PT, PT, PT, UP0, 0x80, 0x0 ;  /* 0x000000000000781c */ /* 0x001fda0003f0f008 */
[----:B------:R-:W-:Y:S05]  /*0ea0*/  @!P0 BRA `(.L_x_8) ;  /* 0xfffffffc00f08947 */ /* 0x000fea000383ffff */
[----:B------:R-:W-:Y:S01]  /*0eb0*/  ULDC.64 UR4, c[0x0][0x598] ;  /* 0x0001660000047ab9 */ /* 0x000fe20000000a00 */
[----:B------:R-:W-:Y:S01]  /*0ec0*/  ULDC.64 UR36, c[0x0][0x208] ;  /* 0x0000820000247ab9 */ /* 0x000fe20000000a00 */
[----:B------:R-:W-:-:S04]  /*0ed0*/  ISETP.NE.U32.AND P0, PT, RZ, UR4, PT ;  /* 0x00000004ff007c0c */ /* 0x000fc8000bf05070 */
[----:B------:R-:W-:-:S13]  /*0ee0*/  ISETP.NE.AND.EX P0, PT, RZ, UR5, PT, P0 ;  /* 0x00000005ff007c0c */ /* 0x000fda000bf05300 */
[----:B------:R-:W-:Y:S05]  /*0ef0*/  @!P0 BRA `(.L_x_11) ;  /* 0x00000000001c8947 */ /* 0x000fea0003800000 */
[----:B------:R-:W0:Y:S02]  /*0f00*/  LDC.64 R4, c[0x0][0x598] ;  /* 0x00016600ff047b82 */ /* 0x000e240000000a00 */
[----:B0-----:R-:W2:Y:S02]  /*0f10*/  LDG.E.64 R4, desc[UR36][R4.64] ;  /* 0x0000002404047981 */ /* 0x001ea4000c1e1b00 */
[----:B--2---:R-:W-:-:S04]  /*0f20*/  ISETP.NE.U32.AND P0, PT, R4, RZ, PT ;  /* 0x000000ff0400720c */ /* 0x004fc80003f05070 */
[----:B------:R-:W-:-:S13]  /*0f30*/  ISETP.NE.AND.EX P0, PT, R5, RZ, PT, P0 ;  /* 0x000000ff0500720c */ /* 0x000fda0003f05300 */
[----:B------:R-:W-:Y:S05]  /*0f40*/  @!P0 BRA `(.L_x_11) ;  /* 0x0000000000088947 */ /* 0x000fea0003800000 */
[----:B------:R0:W5:Y:S01]  /*0f50*/  LD.E R121, desc[UR36][R4.64] ;  /* 0x0000002404797980 */ /* 0x000162000c101900 */
[----:B------:R-:W-:Y:S05]  /*0f60*/  BRA `(.L_x_12) ;  /* 0x0000000000247947 */ /* 0x000fea0003800000 */
.L_x_11:
[----:B------:R-:W-:Y:S02]  /*0f70*/  ULDC.64 UR4, c[0x0][0x588] ;  /* 0x0001620000047ab9 */ /* 0x000fe40000000a00 */
[----:B------:R-:W-:-:S04]  /*0f80*/  ISETP.NE.U32.AND P0, PT, RZ, UR4, PT ;  /* 0x00000004ff007c0c */ /* 0x000fc8000bf05070 */
[----:B------:R-:W-:-:S13]  /*0f90*/  ISETP.NE.AND.EX P0, PT, RZ, UR5, PT, P0 ;  /* 0x00000005ff007c0c */ /* 0x000fda000bf05300 */
[----:B------:R-:W-:Y:S05]  /*0fa0*/  @!P0 BRA `(.L_x_13) ;  /* 0x00000000000c8947 */ /* 0x000fea0003800000 */
[----:B------:R-:W0:Y:S02]  /*0fb0*/  LDC.64 R4, c[0x0][0x588] ;  /* 0x00016200ff047b82 */ /* 0x000e240000000a00 */
[----:B0-----:R1:W5:Y:S01]  /*0fc0*/  LDG.E R121, desc[UR36][R4.64] ;  /* 0x0000002404797981 */ /* 0x001362000c1e1900 */
[----:B------:R-:W-:Y:S05]  /*0fd0*/  BRA `(.L_x_12) ;  /* 0x0000000000087947 */ /* 0x000fea0003800000 */
.L_x_13:
[----:B------:R-:W-:Y:S02]  /*0fe0*/  ULDC UR4, c[0x0][0x580] ;  /* 0x0001600000047ab9 */ /* 0x000fe40000000800 */
[----:B------:R-:W-:-:S07]  /*0ff0*/  IMAD.U32 R121, RZ, RZ, UR4 ;  /* 0x00000004ff797e24 */ /* 0x000fce000f8e00ff */
.L_x_12:
[----:B------:R-:W-:Y:S02]  /*1000*/  ULDC.64 UR4, c[0x0][0x5a0] ;  /* 0x0001680000047ab9 */ /* 0x000fe40000000a00 */
[----:B------:R-:W-:-:S04]  /*1010*/  ISETP.NE.U32.AND P0, PT, RZ, UR4, PT ;  /* 0x00000004ff007c0c */ /* 0x000fc8000bf05070 */
[----:B------:R-:W-:-:S13]  /*1020*/  ISETP.NE.AND.EX P0, PT, RZ, UR5, PT, P0 ;  /* 0x00000005ff007c0c */ /* 0x000fda000bf05300 */
[----:B------:R-:W-:Y:S05]  /*1030*/  @!P0 BRA `(.L_x_14) ;  /* 0x00000000001c8947 */ /* 0x000fea0003800000 */
[----:B01----:R-:W0:Y:S02]  /*1040*/  LDC.64 R4, c[0x0][0x5a0] ;  /* 0x00016800ff047b82 */ /* 0x003e240000000a00 */
[----:B0-----:R-:W2:Y:S02]  /*1050*/  LDG.E.64 R4, desc[UR36][R4.64] ;  /* 0x0000002404047981 */ /* 0x001ea4000c1e1b00 */
[----:B--2---:R-:W-:-:S04]  /*1060*/  ISETP.NE.U32.AND P0, PT, R4, RZ, PT ;  /* 0x000000ff0400720c */ /* 0x004fc80003f05070 */
[----:B------:R-:W-:-:S13]  /*1070*/  ISETP.NE.AND.EX P0, PT, R5, RZ, PT, P0 ;  /* 0x000000ff0500720c */ /* 0x000fda0003f05300 */
[----:B------:R-:W-:Y:S05]  /*1080*/  @!P0 BRA `(.L_x_14) ;  /* 0x0000000000088947 */ /* 0x000fea0003800000 */
[----:B------:R0:W5:Y:S01]  /*1090*/  LD.E R122, desc[UR36][R4.64] ;  /* 0x00000024047a7980 */ /* 0x000162000c101900 */
[----:B------:R-:W-:Y:S05]  /*10a0*/  BRA `(.L_x_15) ;  /* 0x0000000000247947 */ /* 0x000fea0003800000 */
.L_x_14:
[----:B------:R-:W-:Y:S02]  /*10b0*/  ULDC.64 UR4, c[0x0][0x590] ;  /* 0x0001640000047ab9 */ /* 0x000fe40000000a00 */
[----:B------:R-:W-:-:S04]  /*10c0*/  ISETP.NE.U32.AND P0, PT, RZ, UR4, PT ;  /* 0x00000004ff007c0c */ /* 0x000fc8000bf05070 */
[----:B------:R-:W-:-:S13]  /*10d0*/  ISETP.NE.AND.EX P0, PT, RZ, UR5, PT, P0 ;  /* 0x00000005ff007c0c */ /* 0x000fda000bf05300 */
[----:B------:R-:W-:Y:S05]  /*10e0*/  @!P0 BRA `(.L_x_16) ;  /* 0x00000000000c8947 */ /* 0x000fea0003800000 */
[----:B01----:R-:W0:Y:S02]  /*10f0*/  LDC.64 R4, c[0x0][0x590] ;  /* 0x00016400ff047b82 */ /* 0x003e240000000a00 */
[----:B0-----:R1:W5:Y:S01]  /*1100*/  LDG.E R122, desc[UR36][R4.64] ;  /* 0x00000024047a7981 */ /* 0x001362000c1e1900 */
[----:B------:R-:W-:Y:S05]  /*1110*/  BRA `(.L_x_15) ;  /* 0x0000000000087947 */ /* 0x000fea0003800000 */
.L_x_16:
[----:B------:R-:W-:Y:S02]  /*1120*/  ULDC UR4, c[0x0][0x584] ;  /* 0x0001610000047ab9 */ /* 0x000fe40000000800 */
[----:B------:R-:W-:-:S07]  /*1130*/  IMAD.U32 R122, RZ, RZ, UR4 ;  /* 0x00000004ff7a7e24 */ /* 0x000fce000f8e00ff */
.L_x_15:
[----:B------:R-:W-:-:S13]  /*1140*/  LOP3.LUT P0, RZ, R0, 0xff, RZ, 0xc0, !PT ;  /* 0x000000ff00ff7812 */ /* 0x000fda000780c0ff */
[----:B------:R-:W-:Y:S05]  /*1150*/  @!P0 EXIT ;  /* 0x000000000000894d */ /* 0x000fea0003800000 */
[----:B------:R-:W-:Y:S01]  /*1160*/  ULDC UR4, c[0x0][0x28c] ;  /* 0x0000a30000047ab9 */ /* 0x000fe20000000800 */
[----:B------:R-:W-:Y:S01]  /*1170*/  LOP3.LUT R148, R19, 0x1, RZ, 0xfc, !PT ;  /* 0x0000000113947812 */ /* 0x000fe200078efcff */
[----:B------:R-:W-:Y:S01]  /*1180*/  UIADD3 UR4, UR4, 0x3f, URZ ;  /* 0x0000003f04047890 */ /* 0x000fe2000fffe03f */
[----:B------:R-:W-:Y:S01]  /*1190*/  UMOV UR38, URZ ;  /* 0x0000003f00267c82 */ /* 0x000fe20008000000 */
[----:B------:R-:W-:Y:S02]  /*11a0*/  UMOV UR39, URZ ;  /* 0x0000003f00277c82 */ /* 0x000fe40008000000 */
[----:B------:R-:W-:-:S04]  /*11b0*/  USHF.R.S32.HI UR5, URZ, 0x1f, UR4 ;  /* 0x0000001f3f057899 */ /* 0x000fc80008011404 */
[----:B------:R-:W-:-:S04]  /*11c0*/  ULEA.HI UR5, UR5, UR4, URZ, 0x6 ;  /* 0x0000000405057291 */ /* 0x000fc8000f8f303f */
[----:B------:R-:W-:-:S12]  /*11d0*/  USHF.R.S32.HI UR40, URZ, 0x6, UR5 ;  /* 0x000000063f287899 */ /* 0x000fd80008011405 */
.L_x_214:
[----:B------:R-:W-:Y:S01]  /*11e0*/  LOP3.LUT R0, R18, 0x80, RZ, 0xc0, !PT ;  /* 0x0000008012007812 */ /* 0x000fe200078ec0ff */
[----:B--2---:R-:W2:Y:S01]  /*11f0*/  S2UR UR6, SR_CgaCtaId ;  /* 0x00000000000679c3 */ /* 0x004ea20000008800 */
[----:B------:R-:W-:Y:S02]  /*1200*/  UMOV UR41, 0x400 ;  /* 0x0000040000297882 */ /* 0x000fe40000000000 */
[----:B------:R-:W-:-:S06]  /*1210*/  SHF.R.U32.HI R0, RZ, 0x7, R0 ;  /* 0x00000007ff007819 */ /* 0x000fcc0000011600 */
[----:B---3--:R-:W3:Y:S01]  /*1220*/  SHFL.IDX PT, R0, R0, RZ, 0x1f ;  /* 0x00001fff00007589 */ /* 0x008ee200000e0000 */
[----:B--2---:R-:W-:Y:S01]  /*1230*/  ULEA UR41, UR6, UR41, 0x18 ;  /* 0x0000002906297291 */ /* 0x004fe2000f8ec03f */
[----:B---3--:R-:W-:-:S13]  /*1240*/  R2UR UR4, R0 ;  /* 0x00000000000472ca */ /* 0x008fda00000e0000 */
[----:B------:R-:W-:-:S04]  /*1250*/  ULEA.HI UR5, UR4, UR4, URZ, 0x1 ;  /* 0x0000000404057291 */ /* 0x000fc8000f8f083f */
[----:B------:R-:W-:-:S04]  /*1260*/  ULOP3.LUT UR5, UR5, 0x7fffe, URZ, 0xc0, !UPT ;  /* 0x0007fffe05057892 */ /* 0x000fc8000f8ec03f */
[----:B------:R-:W-:-:S03]  /*1270*/  UIADD3 UR5, UR4, -UR5, URZ ;  /* 0x8000000504057290 */ /* 0x000fc6000fffe03f */
[----:B------:R-:W-:Y:S01]  /*1280*/  ULDC UR4, c[0x0][0x28c] ;  /* 0x0000a30000047ab9 */ /* 0x000fe20000000800 */
[----:B------:R-:W-:Y:S01]  /*1290*/  ULEA UR5, UR5, UR41, 0xd ;  /* 0x0000002905057291 */ /* 0x000fe2000f8e683f */
[----:B------:R-:W-:-:S03]  /*12a0*/  ISETP.LT.AND P0, PT, RZ, UR4, PT ;  /* 0x00000004ff007c0c */ /* 0x000fc6000bf01270 */
[----:B------:R-:W-:-:S04]  /*12b0*/  UIADD3 UR5, UR5, 0x100, URZ ;  /* 0x0000010005057890 */ /* 0x000fc8000fffe03f */
[----:B------:R-:W-:-:S04]  /*12c0*/  USHF.R.U32.HI UR5, URZ, 0x4, UR5 ;  /* 0x000000043f057899 */ /* 0x000fc80008011605 */
[----:B------:R-:W-:Y:S02]  /*12d0*/  ULOP3.LUT UR42, UR5, 0x3fff, URZ, 0xc0, !UPT ;  /* 0x00003fff052a7892 */ /* 0x000fe4000f8ec03f */
[----:B0---45:R-:W-:Y:S10]  /*12e0*/  @P0 BRA `(.L_x_17) ;  /* 0x0000000000400947 */ /* 0x031ff40003800000 */
[----:B------:R-:W-:Y:S01]  /*12f0*/  MOV R0, 0x0 ;  /* 0x0000000000007802 */ /* 0x000fe20000000f00 */
[----:B------:R-:W-:Y:S01]  /*1300*/  ULDC.64 UR4, c[0x4][0x68] ;  /* 0x01001a0000047ab9 */ /* 0x000fe20000000a00 */
[----:B------:R-:W-:Y:S01]  /*1310*/  ULDC.64 UR6, c[0x4][0x8] ;  /* 0x0100020000067ab9 */ /* 0x000fe20000000a00 */
[----:B01----:R-:W-:Y:S01]  /*1320*/  IMAD.U32 R4, RZ, RZ, UR4 ;  /* 0x00000004ff047e24 */ /* 0x003fe2000f8e00ff */
[----:B------:R0:W1:Y:S01]  /*1330*/  LDC.64 R14, c[0x4][R0] ;  /* 0x01000000000e7b82 */ /* 0x0000620000000a00 */
[----:B------:R-:W-:Y:S01]  /*1340*/  IMAD.U32 R5, RZ, RZ, UR5 ;  /* 0x00000005ff057e24 */ /* 0x000fe2000f8e00ff */
[----:B------:R-:W-:Y:S01]  /*1350*/  ULDC.64 UR4, c[0x4][0x70] ;  /* 0x01001c0000047ab9 */ /* 0x000fe20000000a00 */
[----:B------:R-:W-:Y:S02]  /*1360*/  IMAD.U32 R10, RZ, RZ, UR6 ;  /* 0x00000006ff0a7e24 */ /* 0x000fe4000f8e00ff */
[----:B------:R-:W-:Y:S02]  /*1370*/  IMAD.U32 R6, RZ, RZ, UR4 ;  /* 0x00000004ff067e24 */ /* 0x000fe4000f8e00ff */
[----:B------:R-:W-:-:S02]  /*1380*/  IMAD.U32 R7, RZ, RZ, UR5 ;  /* 0x00000005ff077e24 */ /* 0x000fc4000f8e00ff */
[----:B------:R-:W-:Y:S02]  /*1390*/  IMAD.U32 R11, RZ, RZ, UR7 ;  /* 0x00000007ff0b7e24 */ /* 0x000fe4000f8e00ff */
[----:B------:R-:W-:Y:S02]  /*13a0*/  IMAD.MOV.U32 R8, RZ, RZ, 0x1e1 ;  /* 0x000001e1ff087424 */ /* 0x000fe400078e00ff */
[----:B------:R-:W-:Y:S02]  /*13b0*/  IMAD.MOV.U32 R12, RZ, RZ, 0x1 ;  /* 0x00000001ff0c7424 */ /* 0x000fe400078e00ff */
[----:B0-----:R-:W-:-:S07]  /*13c0*/  IMAD.MOV.U32 R13, RZ, RZ, RZ ;  /* 0x000000ffff0d7224 */ /* 0x001fce00078e00ff */
[----:B------:R-:W-:-:S07]  /*13d0*/  LEPC R20, `(.L_x_17) ;  /* 0x000000001014794e */ /* 0x000fce0000000000 */
[----:B-1---5:R-:W-:Y:S05]  /*13e0*/  CALL.ABS.NOINC R14 ;  /* 0x000000000e007343 */ /* 0x022fea0003c00000 */
.L_x_17:
[----:B------:R-:W-:-:S13]  /*13f0*/  ISETP.NE.AND P0, PT, R148, 0x3, PT ;  /* 0x000000039400780c */ /* 0x000fda0003f05270 */
[----:B------:R-:W-:Y:S05]  /*1400*/  @!P0 BRA `(.L_x_18) ;  /* 0x0000000000048947 */ /* 0x000fea0003800000 */
[----:B------:R-:W-:Y:S01]  /*1410*/  BPT.TRAP 0x1 ;  /* 0x000000040000795c */ /* 0x000fe20000300000 */
.L_x_18:
[----:B------:R-:W-:Y:S02]  /*1420*/  IMAD.U32 R3, RZ, RZ, UR39 ;  /* 0x00000027ff037e24 */ /* 0x000fe4000f8e00ff */
[----:B------:R-:W-:-:S03]  /*1430*/  IMAD.U32 R0, RZ, RZ, UR38 ;  /* 0x00000026ff007e24 */ /* 0x000fc6000f8e00ff */
[----:B------:R-:W-:Y:S02]  /*1440*/  LEA R3, R3, UR41, 0x3 ;  /* 0x0000002903037c11 */ /* 0x000fe4000f8e18ff */
[----:B------:R-:W-:-:S04]  /*1450*/  SHF.L.U32 R0, R0, 0x1f, RZ ;  /* 0x0000001f00007819 */ /* 0x000fc800000006ff */
[----:B------:R2:W3:Y:S01]  /*1460*/  SYNCS.PHASECHK.TRANS64.TRYWAIT P1, [R3+URZ], R0 ;  /* 0x00000000030075a7 */ /* 0x0004e2000802017f */
[----:B------:R-:W-:Y:S05]  /*1470*/  @!P0 BRA `(.L_x_19) ;  /* 0x0000000000048947 */ /* 0x000fea0003800000 */
[----:B------:R-:W-:Y:S01]  /*1480*/  BPT.TRAP 0x1 ;  /* 0x000000040000795c */ /* 0x000fe20000300000 */
.L_x_19:
[----:B---3--:R-:W-:Y:S05]  /*1490*/  @P1 BRA `(.L_x_20) ;  /* 0x0000000000081947 */ /* 0x008fea0003800000 */
[----:B------:R-:W3:Y:S02]  /*14a0*/  SYNCS.PHASECHK.TRANS64.TRYWAIT P1, [R3+URZ], R0 ;  /* 0x00000000030075a7 */ /* 0x000ee4000802017f */
[----:B---3--:R-:W-:Y:S05]  /*14b0*/  @!P1 BRA `(.L_x_21) ;  /* 0x000000a800789947 */ /* 0x008fea0003800000 */
.L_x_20:
[----:B------:R-:W-:-:S04]  /*14c0*/  UISETP.LT.AND UP0, UPT, UR40, 0x1, UPT ;  /* 0x000000012800788c */ /* 0x000fc8000bf01270 */
[----:B------:R-:W-:-:S06]  /*14d0*/  USEL UR4, UR40, 0x1, UP0 ;  /* 0x0000000128047887 */ /* 0x000fcc0008000000 */
[----:B--23--:R-:W-:Y:S01]  /*14e0*/  IMAD.U32 R0, RZ, RZ, UR4 ;  /* 0x00000004ff007e24 */ /* 0x00cfe2000f8e00ff */
[----:B------:R-:W-:Y:S05]  /*14f0*/  WARPSYNC.ALL ;  /* 0x0000000000007948 */ /* 0x000fea0003800000 */
[----:B------:R-:W-:-:S04]  /*1500*/  IADD3 R0, -R0, UR40, RZ ;  /* 0x0000002800007c10 */ /* 0x000fc8000fffe1ff */
[----:B------:R-:W-:Y:S01]  /*1510*/  ISETP.GE.AND P1, PT, R0, 0x1, PT ;  /* 0x000000010000780c */ /* 0x000fe20003f26270 */
[----:B------:R-:W-:Y:S01]  /*1520*/  UIADD3 UR4, UR41, 0x30100, URZ ;  /* 0x0003010029047890 */ /* 0x000fe2000fffe03f */
[----:B------:R-:W-:Y:S01]  /*1530*/  WARPGROUP.ARRIVE ;  /* 0x00000000000079c5 */ /* 0x000fe20000000000 */
[----:B------:R-:W-:Y:S01]  /*1540*/  UMOV UR17, 0x40000040 ;  /* 0x4000004000117882 */ /* 0x000fe20000000000 */
[----:B------:R-:W-:Y:S01]  /*1550*/  UMOV UR19, 0x40000040 ;  /* 0x4000004000137882 */ /* 0x000fe20000000000 */
[----:B------:R-:W-:Y:S01]  /*1560*/  USHF.R.U32.HI UR4, URZ, 0x4, UR4 ;  /* 0x000000043f047899 */ /* 0x000fe20008011604 */
[----:B------:R-:W-:Y:S01]  /*1570*/  UMOV UR9, UR17 ;  /* 0x0000001100097c82 */ /* 0x000fe20008000000 */
[----:B------:R-:W-:Y:S02]  /*1580*/  UMOV UR11, 0x40000040 ;  /* 0x40000040000b7882 */ /* 0x000fe40000000000 */
[----:B------:R-:W-:Y:S02]  /*1590*/  ULOP3.LUT UR5, UR4, 0x3fff, URZ, 0xc0, !UPT ;  /* 0x00003fff04057892 */ /* 0x000fe4000f8ec03f */
[----:B------:R-:W-:-:S02]  /*15a0*/  ULOP3.LUT UR4, UR42, 0x10000, URZ, 0xfc, !UPT ;  /* 0x000100002a047892 */ /* 0x000fc4000f8efc3f */
[----:B------:R-:W-:Y:S02]  /*15b0*/  ULOP3.LUT UR5, UR5, 0x10000, URZ, 0xfc, !UPT ;  /* 0x0001000005057892 */ /* 0x000fe4000f8efc3f */
[----:B------:R-:W-:Y:S02]  /*15c0*/  ULEA UR6, UR39, UR4, 0xc ;  /* 0x0000000427067291 */ /* 0x000fe4000f8e603f */
[----:B------:R-:W-:Y:S01]  /*15d0*/  UIMAD UR12, UR39, 0x180, UR5 ;  /* 0x00000180270c78a4 */ /* 0x000fe2000f8e0205 */
[----:B------:R-:W-:Y:S01]  /*15e0*/  UMOV UR21, UR17 ;  /* 0x0000001100157c82 */ /* 0x000fe20008000000 */
[----:B------:R-:W-:Y:S02]  /*15f0*/  UMOV UR23, 0x40000040 ;  /* 0x4000004000177882 */ /* 0x000fe40000000000 */
[----:B------:R-:W-:Y:S01]  /*1600*/  UIADD3 UR10, UR12, 0x80, URZ ;  /* 0x000000800c0a7890 */ /* 0x000fe2000fffe03f */
[----:B------:R-:W-:Y:S02]  /*1610*/  UMOV UR16, UR6 ;  /* 0x0000000600107c82 */ /* 0x000fe40008000000 */
[----:B------:R-:W-:Y:S01]  /*1620*/  UMOV UR18, UR12 ;  /* 0x0000000c00127c82 */ /* 0x000fe20008000000 */
[----:B------:R-:W-:Y:S01]  /*1630*/  UMOV UR8, UR16 ;  /* 0x0000001000087c82 */ /* 0x000fe20008000000 */
[----:B------:R-:W-:Y:S01]  /*1640*/  HGMMA.64x16x16.F32.BF16 R112, gdesc[UR16], RZ, !UPT, gsb0 ;  /* 0x00200000107079f0 */ /* 0x000fe2000c0018ff */
[----:B------:R-:W-:Y:S01]  /*1650*/  UIADD3 UR22, UR12, 0x100, URZ ;  /* 0x000001000c167890 */ /* 0x000fe2000fffe03f */
[----:B------:R-:W-:Y:S01]  /*1660*/  UMOV UR20, UR16 ;  /* 0x0000001000147c82 */ /* 0x000fe20008000000 */
[----:B------:R-:W-:-:S02]  /*1670*/  UIADD3 UR7, UR6, 0x400, URZ ;  /* 0x0000040006077890 */ /* 0x000fc4000fffe03f */
[----:B------:R-:W-:Y:S01]  /*1680*/  UIADD3 UR14, UR12, 0x86, URZ ;  /* 0x000000860c0e7890 */ /* 0x000fe2000fffe03f */
[----:B------:R-:W-:Y:S01]  /*1690*/  UMOV UR15, 0x40000040 ;  /* 0x40000040000f7882 */ /* 0x000fe20000000000 */
[----:B------:R-:W-:Y:S02]  /*16a0*/  WARPGROUP.DEPBAR.LE gsb0, 0x0 ;  /* 0x00008000000079c5 */ /* 0x000fe40000010000 */
[----:B------:R-:W-:-:S06]  /*16b0*/  WARPGROUP.ARRIVE ;  /* 0x00000000000079c5 */ /* 0x000fcc0000000000 */
[----:B------:R-:W-:Y:S03]  /*16c0*/  HGMMA.64x16x16.F32.BF16 R80, gdesc[UR8], RZ, !UPT, gsb0 ;  /* 0x00200000085079f0 */ /* 0x000fe6000c0018ff */
[----:B------:R-:W-:Y:S02]  /*16d0*/  WARPGROUP.DEPBAR.LE gsb0, 0x0 ;  /* 0x00008000000079c5 */ /* 0x000fe40000010000 */
[----:B------:R-:W-:-:S06]  /*16e0*/  WARPGROUP.ARRIVE ;  /* 0x00000000000079c5 */ /* 0x000fcc0000000000 */
[----:B------:R-:W-:Y:S01]  /*16f0*/  HGMMA.64x16x16.F32.BF16 R48, gdesc[UR20], RZ, !UPT, gsb0 ;  /* 0x00200000143079f0 */ /* 0x000fe2000c0018ff */
[----:B------:R-:W-:Y:S01]  /*1700*/  UMOV UR20, UR7 ;  /* 0x0000000700147c82 */ /* 0x000fe20008000000 */
[----:B------:R-:W-:Y:S01]  /*1710*/  UMOV UR21, 0x40000040 ;  /* 0x4000004000157882 */ /* 0x000fe20000000000 */
[----:B------:R-:W-:Y:S01]  /*1720*/  UMOV UR8, UR20 ;  /* 0x0000001400087c82 */ /* 0x000fe20008000000 */
[----:B------:R-:W-:Y:S01]  /*1730*/  UMOV UR9, UR21 ;  /* 0x0000001500097c82 */ /* 0x000fe20008000000 */
[----:B------:R-:W-:Y:S01]  /*1740*/  UMOV UR16, UR20 ;  /* 0x0000001400107c82 */ /* 0x000fe20008000000 */
[----:B------:R-:W-:Y:S01]  /*1750*/  UMOV UR17, UR21 ;  /* 0x0000001500117c82 */ /* 0x000fe20008000000 */
[----:B------:R-:W-:Y:S01]  /*1760*/  UIADD3 UR7, UR6, 0x800, URZ ;  /* 0x0000080006077890 */ /* 0x000fe2000fffe03f */
[----:B------:R-:W-:Y:S02]  /*1770*/  WARPGROUP.DEPBAR.LE gsb0, 0x0 ;  /* 0x00008000000079c5 */ /* 0x000fe40000010000 */
[----:B------:R-:W-:-:S06]  /*1780*/  WARPGROUP.ARRIVE ;  /* 0x00000000000079c5 */ /* 0x000fcc0000000000 */
[----:B------:R-:W-:Y:S03]  /*1790*/  HGMMA.64x16x16.F32.BF16 R40, gdesc[UR20], RZ, !UPT, gsb0 ;  /* 0x00200000142879f0 */ /* 0x000fe6000c0018ff */
        /* <DEDUP_REMOVED lines=15> */
[----:B------:R-:W-:Y:S01]  /*1890*/  HGMMA.64x16x16.F32.BF16 R96, gdesc[UR16], RZ, !UPT, gsb0 ;  /* 0x00200000106079f0 */ /* 0x000fe2000c0018ff */
        /* <DEDUP_REMOVED lines=12> */
[----:B------:R-:W-:Y:S01]  /*1960*/  UIADD3 UR7, UR6, 0x402, URZ ;  /* 0x0000040206077890 */ /* 0x000fe2000fffe03f */
[----:B------:R-:W-:Y:S02]  /*1970*/  WARPGROUP.DEPBAR.LE gsb0, 0x0 ;  /* 0x00008000000079c5 */ /* 0x000fe40000010000 */
[----:B------:R-:W-:-:S06]  /*1980*/  WARPGROUP.ARRIVE ;  /* 0x00000000000079c5 */ /* 0x000fcc0000000000 */
[----:B------:R-:W-:Y:S01]  /*1990*/  HGMMA.64x16x16.F32.BF16 R24, gdesc[UR20], RZ, !UPT, gsb0 ;  /* 0x00200000141879f0 */ /* 0x000fe2000c0018ff */
[----:B------:R-:W-:Y:S01]  /*19a0*/  UMOV UR22, UR18 ;  /* 0x0000001200167c82 */ /* 0x000fe20008000000 */
[----:B------:R-:W-:Y:S01]  /*19b0*/  UMOV UR23, UR19 ;  /* 0x0000001300177c82 */ /* 0x000fe20008000000 */
[----:B------:R-:W-:Y:S01]  /*19c0*/  UIADD3 UR18, UR12, 0x2, URZ ;  /* 0x000000020c127890 */ /* 0x000fe2000fffe03f */
[----:B------:R-:W-:Y:S01]  /*19d0*/  UMOV UR19, 0x40000040 ;  /* 0x4000004000137882 */ /* 0x000fe20000000000 */
[----:B------:R-:W-:Y:S02]  /*19e0*/  WARPGROUP.DEPBAR.LE gsb0, 0x0 ;  /* 0x00008000000079c5 */ /* 0x000fe40000010000 */
[----:B------:R-:W-:-:S06]  /*19f0*/  WARPGROUP.ARRIVE ;  /* 0x00000000000079c5 */ /* 0x000fcc0000000000 */
[----:B------:R-:W-:Y:S01]  /*1a00*/  HGMMA.64x16x16.F32.BF16 R56, gdesc[UR8], RZ, !UPT, gsb0 ;  /* 0x00200000083879f0 */ /* 0x000fe2000c0018ff */
[----:B------:R-:W-:Y:S01]  /*1a10*/  UIADD3 UR10, UR12, 0x82, URZ ;  /* 0x000000820c0a7890 */ /* 0x000fe2000fffe03f */
[----:B------:R-:W-:Y:S01]  /*1a20*/  UMOV UR8, UR16 ;  /* 0x0000001000087c82 */ /* 0x000fe20008000000 */
[----:B------:R-:W-:Y:S01]  /*1a30*/  UMOV UR9, UR17 ;  /* 0x0000001100097c82 */ /* 0x000fe20008000000 */
        /* <DEDUP_REMOVED lines=10> */
[----:B------:R-:W-:Y:S03]  /*1ae0*/  HGMMA.64x16x16.F32.BF16 R112, gdesc[UR16], R112, gsb0 ;  /* 0x00200000107079f0 */ /* 0x000fe60008001870 */
[----:B------:R-:W-:Y:S02]  /*1af0*/  WARPGROUP.DEPBAR.LE gsb0, 0x0 ;  /* 0x00008000000079c5 */ /* 0x000fe40000010000 */
[----:B------:R-:W-:-:S06]  /*1b00*/  WARPGROUP.ARRIVE ;  /* 0x00000000000079c5 */ /* 0x000fcc0000000000 */
[----:B------:R-:W-:Y:S03]  /*1b10*/  HGMMA.64x16x16.F32.BF16 R80, gdesc[UR8], R80, gsb0 ;  /* 0x00200000085079f0 */ /* 0x000fe60008001850 */
[----:B------:R-:W-:Y:S02]  /*1b20*/  WARPGROUP.DEPBAR.LE gsb0, 0x0 ;  /* 0x00008000000079c5 */ /* 0x000fe40000010000 */
[----:B------:R-:W-:-:S06]  /*1b30*/  WARPGROUP.ARRIVE ;  /* 0x00000000000079c5 */ /* 0x000fcc0000000000 */
[----:B------:R-:W-:Y:S01]  /*1b40*/  HGMMA.64x16x16.F32.BF16 R48, gdesc[UR20], R48, gsb0 ;  /* 0x00200000143079f0 */ /* 0x000fe20008001830 */
        /* <DEDUP_REMOVED lines=41> */
[----:B------:R-:W-:Y:S01]  /*1de0*/  HGMMA.64x16x16.F32.BF16 R24, gdesc[UR20], R24, gsb0 ;  /* 0x00200000141879f0 */ /* 0x000fe20008001818 */
[----:B------:R-:W-:Y:S01]  /*1df0*/  UIADD3 UR22, UR12, 0x104, URZ ;  /* 0x000001040c167890 */ /* 0x000fe2000fffe03f */
[----:B------:R-:W-:Y:S01]  /*1e00*/  UMOV UR23, 0x40000040 ;  /* 0x4000004000177882 */ /* 0x000fe20000000000 */
        /* <DEDUP_REMOVED lines=8> */
[----:B------:R-:W-:Y:S02]  /*1e90*/  UIADD3 UR16, UR6, 0x4, URZ ;  /* 0x0000000406107890 */ /* 0x000fe4000fffe03f */
[----:B------:R-:W-:Y:S01]  /*1ea0*/  UIADD3 UR18, UR12, 0x4, URZ ;  /* 0x000000040c127890 */ /* 0x000fe2000fffe03f */
[----:B------:R-:W-:Y:S01]  /*1eb0*/  UMOV UR17, 0x40000040 ;  /* 0x4000004000117882 */ /* 0x000fe20000000000 */
[----:B------:R-:W-:Y:S01]  /*1ec0*/  UMOV UR19, 0x40000040 ;  /* 0x4000004000137882 */ /* 0x000fe20000000000 */
[----:B------:R-:W-:Y:S02]  /*1ed0*/  UMOV UR9, UR17 ;  /* 0x0000001100097c82 */ /* 0x000fe40008000000 */
[----:B------:R-:W-:Y:S01]  /*1ee0*/  UMOV UR8, UR16 ;  /* 0x0000001000087c82 */ /* 0x000fe20008000000 */
[----:B------:R-:W-:Y:S01]  /*1ef0*/  UMOV UR20, UR16 ;  /* 0x0000001000147c82 */ /* 0x000fe20008000000 */
[----:B------:R-:W-:Y:S01]  /*1f00*/  UMOV UR21, UR17 ;  /* 0x0000001100157c82 */ /* 0x000fe20008000000 */
[----:B------:R-:W-:-:S02]  /*1f10*/  WARPGROUP.DEPBAR.LE gsb0, 0x0 ;  /* 0x00008000000079c5 */ /* 0x000fc40000010000 */
        /* <DEDUP_REMOVED lines=52> */
[----:B------:R-:W-:Y:S01]  /*2260*/  HGMMA.64x16x16.F32.BF16 R56, gdesc[UR8], R56, gsb0 ;  /* 0x00200000083879f0 */ /* 0x000fe20008001838 */
[----:B------:R-:W-:Y:S02]  /*2270*/  UIADD3 UR8, UR6, 0x6, URZ ;  /* 0x0000000606087890 */ /* 0x000fe4000fffe03f */
[----:B------:R-:W-:Y:S01]  /*2280*/  UIADD3 UR10, UR12, 0x6, URZ ;  /* 0x000000060c0a7890 */ /* 0x000fe2000fffe03f */
[----:B------:R-:W-:Y:S01]  /*2290*/  UMOV UR9, 0x40000040 ;  /* 0x4000004000097882 */ /* 0x000fe20000000000 */
[----:B------:R-:W-:Y:S01]  /*22a0*/  UMOV UR11, 0x40000040 ;  /* 0x40000040000b7882 */ /* 0x000fe20000000000 */
[----:B------:R-:W-:Y:S01]  /*22b0*/  UMOV UR13, UR9 ;  /* 0x00000009000d7c82 */ /* 0x000fe20008000000 */
[----:B------:R-:W-:Y:S02]  /*22c0*/  WARPGROUP.DEPBAR.LE gsb0, 0x0 ;  /* 0x00008000000079c5 */ /* 0x000fe40000010000 */
[----:B------:R-:W-:-:S06]  /*22d0*/  WARPGROUP.ARRIVE ;  /* 0x00000000000079c5 */ /* 0x000fcc0000000000 */
[----:B------:R-:W-:Y:S01]  /*22e0*/  HGMMA.64x16x16.F32.BF16 R88, gdesc[UR16], R88, gsb0 ;  /* 0x00200000105879f0 */ /* 0x000fe20008001858 */
[----:B------:R-:W-:Y:S01]  /*22f0*/  UIADD3 UR18, UR12, 0x106, URZ ;  /* 0x000001060c127890 */ /* 0x000fe2000fffe03f */
[----:B------:R-:W-:Y:S02]  /*2300*/  UMOV UR16, UR8 ;  /* 0x0000000800107c82 */ /* 0x000fe40008000000 */
        /* <DEDUP_REMOVED lines=18> */
[----:B------:R-:W-:Y:S02]  /*2430*/  UIADD3 UR7, UR6, 0x806, URZ ;  /* 0x0000080606077890 */ /* 0x000fe4000fffe03f */
[----:B------:R-:W-:Y:S01]  /*2440*/  UIADD3 UR6, UR6, 0xc06, URZ ;  /* 0x00000c0606067890 */ /* 0x000fe2000fffe03f */
        /* <DEDUP_REMOVED lines=38> */
[----:B------:R-:W-:Y:S03]  /*26b0*/  HGMMA.64x16x16.F32.BF16 R88, gdesc[UR8], R88, gsb0 ;  /* 0x00200000085879f0 */ /* 0x000fe60008001858 */
[----:B------:R-:W-:Y:S02]  /*26c0*/  WARPGROUP.DEPBAR.LE gsb0, 0x0 ;  /* 0x00008000000079c5 */ /* 0x000fe40000010000 */
[----:B------:R-:W-:Y:S05]  /*26d0*/  @!P1 BRA `(.L_x_22) ;  /* 0x0000001000f89947 */ /* 0x000fea0003800000 */
[----:B------:R-:W-:Y:S01]  /*26e0*/  UIADD3 UR6, UR39, 0x1, URZ ;  /* 0x0000000127067890 */ /* 0x000fe2000fffe03f */
[----:B------:R-:W-:Y:S02]  /*26f0*/  IMAD.MOV.U32 R3, RZ, RZ, R0 ;  /* 0x000000ffff037224 */ /* 0x000fe400078e0000 */
[----:B01----:R-:W-:Y:S01]  /*2700*/  IMAD.U32 R4, RZ, RZ, UR39 ;  /* 0x00000027ff047e24 */ /* 0x003fe2000f8e00ff */
[----:B------:R-:W-:-:S04]  /*2710*/  UISETP.NE.AND UP0, UPT, UR6, 0x3, UPT ;  /* 0x000000030600788c */ /* 0x000fc8000bf05270 */
[----:B------:R-:W-:Y:S02]  /*2720*/  USEL UR7, URZ, 0x1, UP0 ;  /* 0x000000013f077887 */ /* 0x000fe40008000000 */
[----:B------:R-:W-:Y:S02]  /*2730*/  USEL UR6, UR6, URZ, UP0 ;  /* 0x0000003f06067287 */ /* 0x000fe40008000000 */
[----:B------:R-:W-:-:S06]  /*2740*/  ULOP3.LUT UR7, UR38, UR7, URZ, 0x3c, !UPT ;  /* 0x0000000726077292 */ /* 0x000fcc000f8e3c3f */
[----:B------:R-:W-:-:S07]  /*2750*/  IMAD.U32 R7, RZ, RZ, UR7 ;  /* 0x00000007ff077e24 */ /* 0x000fce000f8e00ff */
.L_x_29:
[----:B------:R-:W-:Y:S05]  /*2760*/  @!P0 BRA `(.L_x_23) ;  /* 0x0000000000048947 */ /* 0x000fea0003800000 */
[----:B------:R-:W-:Y:S01]  /*2770*/  BPT.TRAP 0x1 ;  /* 0x000000040000795c */ /* 0x000fe20000300000 */
.L_x_23:
[----:B------:R-:W-:Y:S01]  /*2780*/  ULEA UR7, UR6, UR41, 0x3 ;  /* 0x0000002906077291 */ /* 0x000fe2000f8e183f */
[----:B------:R-:W-:-:S08]  /*2790*/  SHF.L.U32 R5, R7, 0x1f, RZ ;  /* 0x0000001f07057819 */ /* 0x000fd000000006ff */
[----:B------:R0:W1:Y:S01]  /*27a0*/  SYNCS.PHASECHK.TRANS64.TRYWAIT P1, [UR7], R5 ;  /* 0x00000005ff0075a7 */ /* 0x0000620008020147 */
[----:B------:R-:W-:Y:S05]  /*27b0*/  @!P0 BRA `(.L_x_24) ;  /* 0x0000000000048947 */ /* 0x000fea0003800000 */
[----:B------:R-:W-:Y:S01]  /*27c0*/  BPT.TRAP 0x1 ;  /* 0x000000040000795c */ /* 0x000fe20000300000 */
.L_x_24:
[----:B-1----:R-:W-:Y:S05]  /*27d0*/  @P1 BRA `(.L_x_25) ;  /* 0x0000000000081947 */ /* 0x002fea0003800000 */
[----:B------:R-:W1:Y:S02]  /*27e0*/  SYNCS.PHASECHK.TRANS64.TRYWAIT P1, [UR7], R5 ;  /* 0x00000005ff0075a7 */ /* 0x000e640008020147 */
[----:B-1----:R-:W-:Y:S05]  /*27f0*/  @!P1 BRA `(.L_x_26) ;  /* 0x0000009400bc9947 */ /* 0x002fea0003800000 */
.L_x_25:
[----:B------:R-:W-:Y:S01]  /*2800*/  ULEA UR8, UR6, UR4, 0xc ;  /* 0x0000000406087291 */ /* 0x000fe2000f8e603f */
[----:B------:R-:W-:Y:S01]  /*2810*/  WARPGROUP.ARRIVE ;  /* 0x00000000000079c5 */ /* 0x000fe20000000000 */
[----:B------:R-:W-:Y:S01]  /*2820*/  UIMAD UR10, UR6, 0x180, UR5 ;  /* 0x00000180060a78a4 */ /* 0x000fe2000f8e0205 */
[----:B------:R-:W-:Y:S01]  /*2830*/  UMOV UR9, 0x40000040 ;  /* 0x4000004000097882 */ /* 0x000fe20000000000 */
[----:B------:R-:W-:Y:S02]  /*2840*/  UMOV UR11, 0x40000040 ;  /* 0x40000040000b7882 */ /* 0x000fe40000000000 */
[----:B------:R-:W-:Y:S01]  /*2850*/  UIADD3 UR14, UR10, 0x80, URZ ;  /* 0x000000800a0e7890 */ /* 0x000fe2000fffe03f */
[----:B------:R-:W-:Y:S01]  /*2860*/  UMOV UR12, UR8 ;  /* 0x00000008000c7c82 */ /* 0x000fe20008000000 */
[----:B------:R-:W-:Y:S01]  /*2870*/  UMOV UR13, UR9 ;  /* 0x00000009000d7c82 */ /* 0x000fe20008000000 */
[----:B------:R-:W-:Y:S02]  /*2880*/  UMOV UR15, 0x40000040 ;  /* 0x40000040000f7882 */ /* 0x000fe40000000000 */
[----:B------:R-:W-:Y:S01]  /*2890*/  HGMMA.64x16x16.F32.BF16 R112, gdesc[UR8], R112, gsb0 ;  /* 0x00200000087079f0 */ /* 0x000fe20008001870 */
[----:B------:R-:W-:Y:S01]  /*28a0*/  UIADD3 UR18, UR10, 0x100, URZ ;  /* 0x000001000a127890 */ /* 0x000fe2000fffe03f */
[----:B------:R-:W-:Y:S01]  /*28b0*/  UMOV UR16, UR8 ;  /* 0x0000000800107c82 */ /* 0x000fe20008000000 */
[----:B------:R-:W-:Y:S01]  /*28c0*/  UMOV UR17, UR9 ;  /* 0x0000000900117c82 */ /* 0x000fe20008000000 */
[----:B------:R-:W-:Y:S01]  /*28d0*/  UMOV UR19, 0x40000040 ;  /* 0x4000004000137882 */ /* 0x000fe20000000000 */
[----:B------:R-:W-:Y:S01]  /*28e0*/  UIADD3 UR7, UR8, 0x400, URZ ;  /* 0x0000040008077890 */ /* 0x000fe2000fffe03f */
[----:B------:R-:W-:Y:S01]  /*28f0*/  UMOV UR22, UR10 ;  /* 0x0000000a00167c82 */ /* 0x000fe20008000000 */
[----:B------:R-:W-:Y:S01]  /*2900*/  UMOV UR23, UR11 ;  /* 0x0000000b00177c82 */ /* 0x000fe20008000000 */
[----:B------:R-:W-:-:S02]  /*2910*/  WARPGROUP.DEPBAR.LE gsb0, 0x0 ;  /* 0x00008000000079c5 */ /* 0x000fc40000010000 */
        /* <DEDUP_REMOVED lines=19> */
[----:B------:R-:W-:Y:S03]  /*2a50*/  HGMMA.64x16x16.F32.BF16 R72, gdesc[UR12], R72, gsb0 ;  /* 0x002000000c4879f0 */ /* 0x000fe60008001848 */
[----:B------:R-:W-:Y:S02]  /*2a60*/  WARPGROUP.DEPBAR.LE gsb0, 0x0 ;  /* 0x00008000000079c5 */ /* 0x000fe40000010000 */
[----:B------:R-:W-:-:S06]  /*2a70*/  WARPGROUP.ARRIVE ;  /* 0x00000000000079c5 */ /* 0x000fcc0000000000 */
[----:B------:R-:W-:Y:S01]  /*2a80*/  HGMMA.64x16x16.F32.BF16 R104, gdesc[UR20], R104, gsb0 ;  /* 0x00200000146879f0 */ /* 0x000fe20008001868 */
[----:B------:R-:W-:Y:S01]  /*2a90*/  UMOV UR22, UR10 ;  /* 0x0000000a00167c82 */ /* 0x000fe20008000000 */
[----:B------:R-:W-:Y:S01]  /*2aa0*/  UMOV UR23, UR11 ;  /* 0x0000000b00177c82 */ /* 0x000fe20008000000 */
[----:B------:R-:W-:Y:S01]  /*2ab0*/  UMOV UR20, UR7 ;  /* 0x0000000700147c82 */ /* 0x000fe20008000000 */
[----:B------:R-:W-:Y:S01]  /*2ac0*/  UMOV UR21, 0x40000040 ;  /* 0x4000004000157882 */ /* 0x000fe20000000000 */
[----:B------:R-:W-:Y:S01]  /*2ad0*/  UMOV UR12, UR20 ;  /* 0x00000014000c7c82 */ /* 0x000fe20008000000 */
[----:B------:R-:W-:Y:S01]  /*2ae0*/  UMOV UR13, UR21 ;  /* 0x00000015000d7c82 */ /* 0x000fe20008000000 */
[----:B------:R-:W-:Y:S01]  /*2af0*/  UIADD3 UR7, UR8, 0x402, URZ ;  /* 0x0000040208077890 */ /* 0x000fe2000fffe03f */
[----:B------:R-:W-:Y:S02]  /*2b00*/  WARPGROUP.DEPBAR.LE gsb0, 0x0 ;  /* 0x00008000000079c5 */ /* 0x000fe40000010000 */
[----:B------:R-:W-:-:S06]  /*2b10*/  WARPGROUP.ARRIVE ;  /* 0x00000000000079c5 */ /* 0x000fcc0000000000 */
[----:B------:R-:W-:Y:S01]  /*2b20*/  HGMMA.64x16x16.F32.BF16 R96, gdesc[UR20], R96, gsb0 ;  /* 0x00200000146079f0 */ /* 0x000fe20008001860 */
[----:B------:R-:W-:Y:S01]  /*2b30*/  UMOV UR22, UR18 ;  /* 0x0000001200167c82 */ /* 0x000fe20008000000 */
[----:B------:R-:W-:Y:S01]  /*2b40*/  UMOV UR23, UR19 ;  /* 0x0000001300177c82 */ /* 0x000fe20008000000 */
        /* <DEDUP_REMOVED lines=227> */
[----:B------:R-:W-:Y:S01]  /*3980*/  BPT.TRAP 0x1 ;  /* 0x000000040000795c */ /* 0x000fe20000300000 */
.L_x_27:
[----:B------:R-:W-:-:S13]  /*3990*/  ISETP.NE.AND P1, PT, R22, RZ, PT ;  /* 0x000000ff1600720c */ /* 0x000fda0003f25270 */
[----:B01----:R-:W-:-:S05]  /*39a0*/  @P1 LEA R5, R4, UR41, 0x3 ;  /* 0x0000002904051c11 */ /* 0x003fca000f8e18ff */
[----:B------:R-:W-:-:S05]  /*39b0*/  @P1 VIADD R5, R5, 0x18 ;  /* 0x0000001805051836 */ /* 0x000fca0000000000 */
[----:B------:R-:W-:-:S04]  /*39c0*/  @P1 PRMT R5, R120, 0x654, R5 ;  /* 0x0000065478051816 */ /* 0x000fc80000000005 */
[----:B------:R0:W-:Y:S01]  /*39d0*/  @P1 SYNCS.ARRIVE.TRANS64.RED.A1T0 RZ, [R5+URZ], RZ ;  /* 0x000000ff05ff19a7 */ /* 0x0001e2000810043f */
[----:B------:R-:W-:-:S13]  /*39e0*/  ISETP.GT.U32.AND P1, PT, R19, 0x1, PT ;  /* 0x000000011300780c */ /* 0x000fda0003f24070 */
[----:B0-----:R-:W-:Y:S05]  /*39f0*/  @P1 BRA `(.L_x_28) ;  /* 0x0000000000041947 */ /* 0x001fea0003800000 */
[----:B------:R-:W-:Y:S01]  /*3a00*/  BPT.TRAP 0x1 ;  /* 0x000000040000795c */ /* 0x000fe20000300000 */
.L_x_28:
[----:B------:R-:W-:Y:S01]  /*3a10*/  UIADD3 UR6, UR6, 0x1, URZ ;  /* 0x0000000106067890 */ /* 0x000fe2000fffe03f */
[C---:B------:R-:W-:Y:S01]  /*3a20*/  ISETP.GT.AND P2, PT, R3.reuse, 0x1, PT ;  /* 0x000000010300780c */ /* 0x040fe20003f44270 */
[----:B------:R-:W-:Y:S02]  /*3a30*/  VIADD R4, R4, 0x1 ;  /* 0x0000000104047836 */ /* 0x000fe40000000000 */
[----:B------:R-:W-:Y:S01]  /*3a40*/  UISETP.NE.AND UP0, UPT, UR6, 0x3, UPT ;  /* 0x000000030600788c */ /* 0x000fe2000bf05270 */
[----:B------:R-:W-:Y:S02]  /*3a50*/  VIADD R3, R3, 0xffffffff ;  /* 0xffffffff03037836 */ /* 0x000fe40000000000 */
[C---:B------:R-:W-:Y:S01]  /*3a60*/  ISETP.NE.AND P1, PT, R4.reuse, 0x3, PT ;  /* 0x000000030400780c */ /* 0x040fe20003f25270 */
[----:B------:R-:W-:Y:S02]  /*3a70*/  USEL UR7, URZ, 0x1, UP0 ;  /* 0x000000013f077887 */ /* 0x000fe40008000000 */
[----:B------:R-:W-:Y:S01]  /*3a80*/  USEL UR6, UR6, URZ, UP0 ;  /* 0x0000003f06067287 */ /* 0x000fe20008000000 */
[----:B------:R-:W-:-:S03]  /*3a90*/  SEL R4, R4, RZ, P1 ;  /* 0x000000ff04047207 */ /* 0x000fc60000800000 */
[----:B------:R-:W-:Y:S01]  /*3aa0*/  LOP3.LUT R7, R7, UR7, RZ, 0x3c, !PT ;  /* 0x0000000707077c12 */ /* 0x000fe2000f8e3cff */
[----:B------:R-:W-:Y:S07]  /*3ab0*/  @P2 BRA `(.L_x_29) ;  /* 0xffffffec00282947 */ /* 0x000fee000383ffff */
.L_x_22:
[----:B------:R-:W2:Y:S02]  /*3ac0*/  LDC R3, c[0x0][0x28c] ;  /* 0x0000a300ff037b82 */ /* 0x000ea40000000800 */
[----:B--2---:R-:W-:-:S13]  /*3ad0*/  ISETP.GE.AND P1, PT, R3, 0x1, PT ;  /* 0x000000010300780c */ /* 0x004fda0003f26270 */
[----:B------:R-:W-:Y:S05]  /*3ae0*/  @!P1 BRA `(.L_x_30) ;  /* 0x0000000000389947 */ /* 0x000fea0003800000 */
[----:B------:R-:W-:Y:S05]  /*3af0*/  @!P0 BRA `(.L_x_31) ;  /* 0x0000000000048947 */ /* 0x000fea0003800000 */
[----:B------:R-:W-:Y:S01]  /*3b00*/  BPT.TRAP 0x1 ;  /* 0x000000040000795c */ /* 0x000fe20000300000 */
.L_x_31:
[----:B------:R-:W-:-:S13]  /*3b10*/  ISETP.NE.AND P0, PT, R22, RZ, PT ;  /* 0x000000ff1600720c */ /* 0x000fda0003f05270 */
[----:B------:R-:W-:-:S04]  /*3b20*/  @P0 VIADD R0, R0, UR39 ;  /* 0x0000002700000c36 */ /* 0x000fc80008000000 */
[----:B01----:R-:W-:-:S05]  /*3b30*/  @P0 IMAD.WIDE.U32 R4, R0, -0x55555555, RZ ;  /* 0xaaaaaaab00040825 */ /* 0x003fca00078e00ff */
[----:B------:R-:W-:-:S05]  /*3b40*/  @P0 SHF.R.U32.HI R5, RZ, 0x1, R5 ;  /* 0x00000001ff050819 */ /* 0x000fca0000011605 */
[----:B------:R-:W-:-:S05]  /*3b50*/  @P0 IMAD R0, R5, -0x3, R0 ;  /* 0xfffffffd05000824 */ /* 0x000fca00078e0200 */
[----:B------:R-:W-:-:S05]  /*3b60*/  @P0 LEA R0, R0, UR41, 0x3 ;  /* 0x0000002900000c11 */ /* 0x000fca000f8e18ff */
[----:B------:R-:W-:-:S05]  /*3b70*/  @P0 VIADD R3, R0, 0x18 ;  /* 0x0000001800030836 */ /* 0x000fca0000000000 */
[----:B------:R-:W-:-:S04]  /*3b80*/  @P0 PRMT R3, R120, 0x654, R3 ;  /* 0x0000065478030816 */ /* 0x000fc80000000003 */
[----:B------:R2:W-:Y:S01]  /*3b90*/  @P0 SYNCS.ARRIVE.TRANS64.RED.A1T0 RZ, [R3+URZ], RZ ;  /* 0x000000ff03ff09a7 */ /* 0x0005e2000810043f */
[----:B------:R-:W-:-:S13]  /*3ba0*/  ISETP.GT.U32.AND P0, PT, R19, 0x1, PT ;  /* 0x000000011300780c */ /* 0x000fda0003f04070 */
[----:B--2---:R-:W-:Y:S05]  /*3bb0*/  @P0 BRA `(.L_x_30) ;  /* 0x0000000000040947 */ /* 0x004fea0003800000 */
[----:B------:R-:W-:Y:S01]  /*3bc0*/  BPT.TRAP 0x1 ;  /* 0x000000040000795c */ /* 0x000fe20000300000 */
.L_x_30:
[----:B------:R-:W2:Y:S01]  /*3bd0*/  LDC R9, c[0x0][0x288] ;  /* 0x0000a200ff097b82 */ /* 0x000ea20000000800 */
[--C-:B------:R-:W-:Y:S01]  /*3be0*/  SHF.R.U32.HI R0, RZ, 0x2, R18.reuse ;  /* 0x00000002ff007819 */ /* 0x100fe20000011612 */
[----:B------:R-:W-:Y:S01]  /*3bf0*/  IMAD R13, R124, 0x30, RZ ;  /* 0x000000307c0d7824 */ /* 0x000fe200078e02ff */
[----:B01----:R-:W-:Y:S01]  /*3c00*/  SHF.R.U32.HI R5, RZ, 0x7, R18 ;  /* 0x00000007ff057819 */ /* 0x003fe20000011612 */
[----:B------:R-:W-:Y:S01]  /*3c10*/  UIADD3 UR39, UR40, UR39, URZ ;  /* 0x0000002728277290 */ /* 0x000fe2000fffe03f */
[C---:B------:R-:W-:Y:S01]  /*3c20*/  LOP3.LUT R4, R18.reuse, 0x60, RZ, 0xc0, !PT ;  /* 0x0000006012047812 */ /* 0x040fe200078ec0ff */
[----:B------:R-:W-:Y:S01]  /*3c30*/  IMAD.SHL.U32 R10, R18, 0x2, RZ ;  /* 0x00000002120a7824 */ /* 0x000fe200078e00ff */
[----:B------:R-:W-:Y:S01]  /*3c40*/  LOP3.LUT R3, R0, 0x7, RZ, 0xc0, !PT ;  /* 0x0000000700037812 */ /* 0x000fe200078ec0ff */
[----:B------:R-:W-:Y:S01]  /*3c50*/  UISETP.GT.U32.AND UP0, UPT, UR39, 0x2, UPT ;  /* 0x000000022700788c */ /* 0x000fe2000bf04070 */
[----:B------:R-:W-:Y:S01]  /*3c60*/  LOP3.LUT R0, R5, 0x1, RZ, 0xc0, !PT ;  /* 0x0000000105007812 */ /* 0x000fe200078ec0ff */
[----:B------:R-:W-:Y:S01]  /*3c70*/  ULDC UR7, c[0x0][0x284] ;  /* 0x0000a10000077ab9 */ /* 0x000fe20000000800 */
[----:B------:R-:W-:Y:S01]  /*3c80*/  SHF.R.U32.HI R6, RZ, 0x1, R4 ;  /* 0x00000001ff067819 */ /* 0x000fe20000011604 */
[----:B------:R-:W-:Y:S01]  /*3c90*/  UISETP.LT.U32.AND UP0, UPT, UR40, 0x3, UP0 ;  /* 0x000000032800788c */ /* 0x000fe20008701070 */
[----:B------:R-:W-:Y:S01]  /*3ca0*/  LOP3.LUT R4, R18, 0x3, RZ, 0xc0, !PT ;  /* 0x0000000312047812 */ /* 0x000fe200078ec0ff */
[----:B------:R-:W-:Y:S01]  /*3cb0*/  IMAD.SHL.U32 R8, R0, 0x40, RZ ;  /* 0x0000004000087824 */ /* 0x000fe200078e00ff */
[----:B------:R-:W-:Y:S01]  /*3cc0*/  IADD3 R5, RZ, -R6, -R3 ;  /* 0x80000006ff057210 */ /* 0x000fe20007ffe803 */
[----:B------:R-:W-:Y:S01]  /*3cd0*/  UISETP.GE.U32.AND UP1, UPT, UR40, 0x3, UPT ;  /* 0x000000032800788c */ /* 0x000fe2000bf26070 */
[----:B------:R-:W-:Y:S01]  /*3ce0*/  SHF.R.S32.HI R127, RZ, 0x1f, R23 ;  /* 0x0000001fff7f7819 */ /* 0x000fe20000011417 */
[----:B------:R-:W-:Y:S01]  /*3cf0*/  ULDC.64 UR8, c[0x0][0x5d0] ;  /* 0x0001740000087ab9 */ /* 0x000fe20000000a00 */
[----:B------:R-:W-:Y:S01]  /*3d00*/  LOP3.LUT R7, R8, 0x40, R3, 0xe2, !PT ;  /* 0x0000004008077812 */ /* 0x000fe200078ee203 */
[----:B------:R-:W-:Y:S01]  /*3d10*/  IMAD R3, R0, -0x40, R5 ;  /* 0xffffffc000037824 */ /* 0x000fe200078e0205 */
[----:B------:R-:W-:Y:S01]  /*3d20*/  LOP3.LUT R10, R13, 0x6, R10, 0xf8, !PT ;  /* 0x000000060d0a7812 */ /* 0x000fe200078ef80a */
[----:B------:R-:W-:Y:S01]  /*3d30*/  IMAD.SHL.U32 R0, R123, 0x200, RZ ;  /* 0x000002007b007824 */ /* 0x000fe200078e00ff */
[----:B------:R-:W-:Y:S01]  /*3d40*/  UIMAD.WIDE.U32 UR4, UR39, -0x55555555, URZ ;  /* 0xaaaaaaab270478a5 */ /* 0x000fe2000f8e003f */
[----:B--2---:R-:W-:Y:S01]  /*3d50*/  ISETP.GE.AND P0, PT, R13, R9, PT ;  /* 0x000000090d00720c */ /* 0x004fe20003f06270 */
[----:B------:R-:W-:Y:S01]  /*3d60*/  USEL UR6, URZ, 0x1, !UP0 ;  /* 0x000000013f067887 */ /* 0x000fe2000c000000 */
[----:B------:R-:W-:Y:S01]  /*3d70*/  IMAD R8, R4, -0x2, R9 ;  /* 0xfffffffe04087824 */ /* 0x000fe200078e0209 */
[----:B------:R-:W-:Y:S01]  /*3d80*/  SHF.R.S32.HI R11, RZ, 0x1f, R10 ;  /* 0x0000001fff0b7819 */ /* 0x000fe2000001140a */
[----:B------:R-:W-:Y:S01]  /*3d90*/  IMAD R4, R127, UR8, RZ ;  /* 0x000000087f047c24 */ /* 0x000fe2000f8e02ff */
[C---:B------:R-:W-:Y:S01]  /*3da0*/  ISETP.GE.OR P0, PT, R0.reuse, UR7, P0 ;  /* 0x0000000700007c0c */ /* 0x040fe20008706670 */
[----:B------:R-:W-:Y:S01]  /*3db0*/  IMAD.WIDE R14, R123, 0x200, RZ ;  /* 0x000002007b0e7825 */ /* 0x000fe200078e02ff */
[----:B------:R-:W-:Y:S01]  /*3dc0*/  USHF.R.U32.HI UR4, URZ, 0x1, UR5 ;  /* 0x000000013f047899 */ /* 0x000fe20008011605 */
[----:B------:R-:W-:Y:S01]  /*3dd0*/  IADD3 R3, -R0, UR7, R3 ;  /* 0x0000000700037c10 */ /* 0x000fe2000fffe103 */
[----:B------:R-:W-:Y:S01]  /*3de0*/  ULOP3.LUT UR38, UR38, UR6, URZ, 0x3c, !UPT ;  /* 0x0000000626267292 */ /* 0x000fe2000f8e3c3f */
[C---:B------:R-:W-:Y:S01]  /*3df0*/  IMAD R9, R23.reuse, UR9, R4 ;  /* 0x0000000917097c24 */ /* 0x040fe2000f8e0204 */
[----:B------:R-:W-:Y:S01]  /*3e00*/  UIMAD UR39, UR4, -0x3, UR39 ;  /* 0xfffffffd042778a4 */ /* 0x000fe2000f8e0227 */
[----:B------:R-:W-:Y:S01]  /*3e10*/  IMAD.WIDE.U32 R4, R23, UR8, R10 ;  /* 0x0000000817047c25 */ /* 0x000fe2000f8e000a */
[----:B------:R-:W-:Y:S01]  /*3e20*/  @UP1 ULOP3.LUT UR38, UR38, 0x1, UR4, 0x78, !UPT ;  /* 0x0000000126261892 */ /* 0x000fe2000f8e7804 */
[----:B------:R-:W-:-:S02]  /*3e30*/  LOP3.LUT R7, R14, R7, R6, 0xfe, !PT ;  /* 0x000000070e077212 */ /* 0x000fc400078efe06 */
[----:B------:R-:W-:Y:S02]  /*3e40*/  IMAD.IADD R6, R8, 0x1, -R13 ;  /* 0x0000000108067824 */ /* 0x000fe400078e0a0d */
[----:B------:R-:W-:Y:S02]  /*3e50*/  IMAD.IADD R9, R5, 0x1, R9 ;  /* 0x0000000105097824 */ /* 0x000fe400078e0209 */
[----:B------:R-:W-:Y:S02]  /*3e60*/  IMAD.MOV.U32 R0, RZ, RZ, -0x1 ;  /* 0xffffffffff007424 */ /* 0x000fe400078e00ff */
[----:B------:R-:W-:Y:S01]  /*3e70*/  IMAD.MOV.U32 R8, RZ, RZ, R4 ;  /* 0x000000ffff087224 */ /* 0x000fe200078e0004 */
[----:B------:R-:W-:Y:S06]  /*3e80*/  @P0 BRA `(.L_x_32) ;  /* 0x0000006400180947 */ /* 0x000fec0003800000 */
[----:B------:R-:W0:Y:S01]  /*3e90*/  LDC.64 R4, c[0x0][0x5c8] ;  /* 0x00017200ff047b82 */ /* 0x000e220000000a00 */
[----:B-----5:R-:W-:Y:S01]  /*3ea0*/  FSETP.NEU.AND P2, PT, R122, RZ, PT ;  /* 0x000000ff7a00720b */ /* 0x020fe20003f4d000 */
[----:B------:R-:W-:Y:S01]  /*3eb0*/  BSSY B0, `(.L_x_32) ;  /* 0x0000643000007945 */ /* 0x000fe20003800000 */
[----:B------:R-:W-:-:S04]  /*3ec0*/  ISETP.GT.AND P0, PT, R6, RZ, PT ;  /* 0x000000ff0600720c */ /* 0x000fc80003f04270 */
[----:B------:R-:W-:Y:S01]  /*3ed0*/  ISETP.GT.AND P1, PT, R3, RZ, P0 ;  /* 0x000000ff0300720c */ /* 0x000fe20000724270 */
[-C--:B0-----:R-:W-:Y:S02]  /*3ee0*/  IMAD R12, R15, R4.reuse, RZ ;  /* 0x000000040f0c7224 */ /* 0x081fe400078e02ff */
[----:B------:R-:W-:-:S04]  /*3ef0*/  IMAD.WIDE.U32 R132, R7, R4, R8 ;  /* 0x0000000407847225 */ /* 0x000fc800078e0008 */
[----:B------:R-:W-:-:S04]  /*3f00*/  IMAD R9, R7, R5, R12 ;  /* 0x0000000507097224 */ /* 0x000fc800078e020c */
[----:B------:R-:W-:Y:S01]  /*3f10*/  IMAD.IADD R135, R133, 0x1, R9 ;  /* 0x0000000185877824 */ /* 0x000fe200078e0209 */
[----:B------:R-:W-:Y:S06]  /*3f20*/  @!P2 BRA `(.L_x_33) ;  /* 0x0000004400dca947 */ /* 0x000fec0003800000 */
[----:B------:R-:W0:Y:S01]  /*3f30*/  LDC.64 R20, c[0x0][0x5b8] ;  /* 0x00016e00ff147b82 */ /* 0x000e220000000a00 */
[----:B------:R-:W-:-:S07]  /*3f40*/  ULDC.64 UR4, c[0x0][0x5c0] ;  /* 0x0001700000047ab9 */ /* 0x000fce0000000a00 */
[----:B------:R-:W1:Y:S08]  /*3f50*/  LDC.64 R124, c[0x0][0x5b0] ;  /* 0x00016c00ff7c7b82 */ /* 0x000e700000000a00 */
[----:B------:R-:W2:Y:S01]  /*3f60*/  LDC.64 R12, c[0x0][0x5a8] ;  /* 0x00016a00ff0c7b82 */ /* 0x000ea20000000a00 */
[-C--:B0-----:R-:W-:Y:S02]  /*3f70*/  IMAD R8, R127, R20.reuse, RZ ;  /* 0x000000147f087224 */ /* 0x081fe400078e02ff */
[----:B------:R-:W-:-:S04]  /*3f80*/  IMAD.WIDE.U32 R126, R23, R20, R10 ;  /* 0x00000014177e7225 */ /* 0x000fc800078e000a */
[----:B------:R-:W-:Y:S02]  /*3f90*/  IMAD R21, R23, R21, R8 ;  /* 0x0000001517157224 */ /* 0x000fe400078e0208 */
[-C--:B-1----:R-:W-:Y:S02]  /*3fa0*/  IMAD R14, R15, R124.reuse, RZ ;  /* 0x0000007c0f0e7224 */ /* 0x082fe400078e02ff */
[----:B------:R-:W-:Y:S02]  /*3fb0*/  IMAD.IADD R129, R127, 0x1, R21 ;  /* 0x000000017f817824 */ /* 0x000fe400078e0215 */
[----:B------:R-:W-:Y:S02]  /*3fc0*/  IMAD.MOV.U32 R128, RZ, RZ, R126 ;  /* 0x000000ffff807224 */ /* 0x000fe400078e007e */
[C---:B------:R-:W-:Y:S02]  /*3fd0*/  IMAD R123, R7.reuse, R125, R14 ;  /* 0x0000007d077b7224 */ /* 0x040fe400078e020e */
[----:B------:R-:W-:-:S04]  /*3fe0*/  IMAD.WIDE.U32 R8, R7, R124, R128 ;  /* 0x0000007c07087225 */ /* 0x000fc800078e0080 */
[----:B------:R-:W-:Y:S01]  /*3ff0*/  IMAD.IADD R9, R9, 0x1, R123 ;  /* 0x0000000109097824 */ /* 0x000fe200078e027b */
[----:B--2---:R-:W-:-:S04]  /*4000*/  LEA R14, P2, R8, R12, 0x1 ;  /* 0x0000000c080e7211 */ /* 0x004fc800078408ff */
[----:B------:R-:W-:-:S05]  /*4010*/  LEA.HI.X R15, R8, R13, R9, 0x1, P2 ;  /* 0x0000000d080f7211 */ /* 0x000fca00010f0c09 */
[----:B------:R0:W2:Y:S01]  /*4020*/  @P1 LDG.E.LTC128B.U16 R133, desc[UR36][R14.64] ;  /* 0x000000240e851981 */ /* 0x0000a2000c1e1520 */
[----:B------:R-:W-:Y:S01]  /*4030*/  LEA R8, P2, R132, UR4, 0x1 ;  /* 0x0000000484087c11 */ /* 0x000fe2000f8408ff */
[----:B------:R-:W-:Y:S01]  /*4040*/  IMAD.WIDE.U32 R130, R7, R124, R10 ;  /* 0x0000007c07827225 */ /* 0x000fe200078e000a */
[----:B------:R-:W-:Y:S01]  /*4050*/  ISETP.GT.AND P3, PT, R6, 0x1, PT ;  /* 0x000000010600780c */ /* 0x000fe20003f64270 */
[----:B------:R-:W-:Y:S02]  /*4060*/  BSSY B1, `(.L_x_34) ;  /* 0x0000011000017945 */ /* 0x000fe40003800000 */
[----:B------:R-:W-:Y:S02]  /*4070*/  IMAD.IADD R131, R123, 0x1, R131 ;  /* 0x000000017b837824 */ /* 0x000fe400078e0283 */
[----:B------:R-:W-:-:S04]  /*4080*/  IMAD.WIDE.U32 R130, R23, R20, R130 ;  /* 0x0000001417827225 */ /* 0x000fc800078e0082 */
[----:B0-----:R-:W-:Y:S01]  /*4090*/  IMAD.IADD R15, R21, 0x1, R131 ;  /* 0x00000001150f7824 */ /* 0x001fe200078e0283 */
[----:B------:R-:W-:Y:S02]  /*40a0*/  LEA R14, P4, R130, R12, 0x1 ;  /* 0x0000000c820e7211 */ /* 0x000fe400078808ff */
[----:B------:R-:W-:Y:S02]  /*40b0*/  SHF.L.U64.HI R131, R124, 0x3, R125 ;  /* 0x000000037c837819 */ /* 0x000fe4000001027d */
[----:B------:R-:W-:Y:S01]  /*40c0*/  LEA.HI.X R15, R130, R13, R15, 0x1, P4 ;  /* 0x0000000d820f7211 */ /* 0x000fe200020f0c0f */
[----:B------:R-:W-:Y:S02]  /*40d0*/  IMAD.SHL.U32 R130, R124, 0x8, RZ ;  /* 0x000000087c827824 */ /* 0x000fe400078e00ff */
[----:B--2---:R-:W-:-:S04]  /*40e0*/  IMAD.U32 R9, R133, 0x10000, RZ ;  /* 0x0001000085097824 */ /* 0x004fc800078e00ff */
[----:B------:R-:W-:-:S04]  /*40f0*/  FMUL R9, R9, R122 ;  /* 0x0000007a09097220 */ /* 0x000fc80000400000 */
[----:B------:R-:W-:Y:S01]  /*4100*/  FFMA R112, R112, R121, R9 ;  /* 0x0000007970707223 */ /* 0x000fe20000000009 */
[----:B------:R-:W-:Y:S02]  /*4110*/  LEA.HI.X R9, R132, UR5, R135, 0x1, P2 ;  /* 0x0000000584097c11 */ /* 0x000fe400090f0c87 */
[----:B------:R-:W-:Y:S02]  /*4120*/  ISETP.GT.AND P2, PT, R3, RZ, P3 ;  /* 0x000000ff0300720c */ /* 0x000fe40001f44270 */
[----:B------:R-:W-:-:S05]  /*4130*/  F2FP.BF16.F32.PACK_AB R112, RZ, R112 ;  /* 0x00000070ff70723e */ /* 0x000fca00000010ff */
[----:B------:R0:W-:Y:S06]  /*4140*/  @P1 STG.E.U16 desc[UR36][R8.64], R112 ;  /* 0x0000007008001986 */ /* 0x0001ec000c101524 */
[----:B------:R-:W-:Y:S05]  /*4150*/  @!P2 BRA `(.L_x_35) ;  /* 0x000000000004a947 */ /* 0x000fea0003800000 */
[----:B------:R1:W5:Y:S02]  /*4160*/  LDG.E.LTC128B.U16 R133, desc[UR36][R14.64+0x2] ;  /* 0x000002240e857981 */ /* 0x000364000c1e1520 */
.L_x_35:
[----:B------:R-:W-:Y:S05]  /*4170*/  BSYNC B1 ;  /* 0x0000000000017941 */ /* 0x000fea0003800000 */
.L_x_34:
[----:B-----5:R-:W-:Y:S01]  /*4180*/  IMAD.U32 R135, R133, 0x10000, RZ ;  /* 0x0001000085877824 */ /* 0x020fe200078e00ff */
[----:B------:R-:W-:Y:S01]  /*4190*/  ISETP.GT.AND P1, PT, R3, 0x8, P0 ;  /* 0x000000080300780c */ /* 0x000fe20000724270 */
[----:B------:R-:W-:-:S04]  /*41a0*/  IMAD.WIDE.U32 R138, R7, R124, R130 ;  /* 0x0000007c078a7225 */ /* 0x000fc800078e0082 */
[----:B0-----:R-:W-:Y:S01]  /*41b0*/  FMUL R112, R135, R122 ;  /* 0x0000007a87707220 */ /* 0x001fe20000400000 */
[----:B------:R-:W-:Y:S01]  /*41c0*/  IMAD.IADD R143, R123, 0x1, R139 ;  /* 0x000000017b8f7824 */ /* 0x000fe200078e028b */
[----:B------:R-:W-:Y:S02]  /*41d0*/  IADD3 R132, P4, R126, R138, RZ ;  /* 0x0000008a7e847210 */ /* 0x000fe40007f9e0ff */
[----:B------:R-:W-:-:S03]  /*41e0*/  FFMA R113, R113, R121, R112 ;  /* 0x0000007971717223 */ /* 0x000fc60000000070 */
[----:B------:R-:W-:Y:S01]  /*41f0*/  IMAD.X R134, R143, 0x1, R129, P4 ;  /* 0x000000018f867824 */ /* 0x000fe200020e0681 */
[C---:B------:R-:W-:Y:S02]  /*4200*/  LEA R112, P4, R132.reuse, R12, 0x1 ;  /* 0x0000000c84707211 */ /* 0x040fe400078808ff */
[----:B------:R-:W-:Y:S02]  /*4210*/  F2FP.BF16.F32.PACK_AB R135, RZ, R113 ;  /* 0x00000071ff87723e */ /* 0x000fe400000010ff */
[--C-:B------:R-:W-:Y:S02]  /*4220*/  LEA.HI.X R113, R132, R13, R134.reuse, 0x1, P4 ;  /* 0x0000000d84717211 */ /* 0x100fe400020f0c86 */
[----:B------:R-:W-:Y:S02]  /*4230*/  PRMT R134, R135, 0x7610, R134 ;  /* 0x0000761087867816 */ /* 0x000fe40000000086 */
[----:B------:R-:W-:-:S03]  /*4240*/  PRMT R132, R133, 0x7610, R132 ;  /* 0x0000761085847816 */ /* 0x000fc60000000084 */
[----:B------:R0:W-:Y:S04]  /*4250*/  @P2 STG.E.U16 desc[UR36][R8.64+0x2], R134 ;  /* 0x0000028608002986 */ /* 0x0001e8000c101524 */
[----:B------:R2:W3:Y:S01]  /*4260*/  @P1 LDG.E.LTC128B.U16 R132, desc[UR36][R112.64] ;  /* 0x0000002470841981 */ /* 0x0004e2000c1e1520 */
[----:B------:R-:W-:Y:S01]  /*4270*/  IMAD.SHL.U32 R133, R4, 0x10, RZ ;  /* 0x0000001004857824 */ /* 0x000fe200078e00ff */
[----:B------:R-:W-:Y:S01]  /*4280*/  IADD3 R140, P2, R10, R138, RZ ;  /* 0x0000008a0a8c7210 */ /* 0x000fe20007f5e0ff */
[----:B------:R-:W-:Y:S03]  /*4290*/  BSSY B1, `(.L_x_36) ;  /* 0x0000011000017945 */ /* 0x000fe60003800000 */
[----:B------:R-:W-:Y:S01]  /*42a0*/  IADD3 R136, P4, R133, R8, RZ ;  /* 0x0000000885887210 */ /* 0x000fe20007f9e0ff */
[----:B------:R-:W-:Y:S01]  /*42b0*/  IMAD.X R141, R11, 0x1, R143, P2 ;  /* 0x000000010b8d7824 */ /* 0x000fe200010e068f */
[----:B------:R-:W-:Y:S01]  /*42c0*/  ISETP.GT.AND P2, PT, R3, 0x8, P3 ;  /* 0x000000080300780c */ /* 0x000fe20001f44270 */
[----:B------:R-:W-:-:S04]  /*42d0*/  IMAD.WIDE.U32 R140, R23, R20, R140 ;  /* 0x00000014178c7225 */ /* 0x000fc800078e008c */
[----:B0-----:R-:W-:Y:S01]  /*42e0*/  IMAD.IADD R134, R21, 0x1, R141 ;  /* 0x0000000115867824 */ /* 0x001fe200078e028d */
[----:B--2---:R-:W-:-:S04]  /*42f0*/  LEA R112, P5, R140, R12, 0x1 ;  /* 0x0000000c8c707211 */ /* 0x004fc800078a08ff */
[----:B------:R-:W-:Y:S01]  /*4300*/  LEA.HI.X R113, R140, R13, R134, 0x1, P5 ;  /* 0x0000000d8c717211 */ /* 0x000fe200028f0c86 */
[----:B---3--:R-:W-:-:S04]  /*4310*/  IMAD.U32 R135, R132, 0x10000, RZ ;  /* 0x0001000084877824 */ /* 0x008fc800078e00ff */
[----:B------:R-:W-:-:S04]  /*4320*/  FMUL R135, R135, R122 ;  /* 0x0000007a87877220 */ /* 0x000fc80000400000 */
[----:B------:R-:W-:Y:S01]  /*4330*/  FFMA R114, R114, R121, R135 ;  /* 0x0000007972727223 */ /* 0x000fe20000000087 */
[----:B------:R-:W-:-:S04]  /*4340*/  SHF.L.U64.HI R135, R4, 0x4, R5 ;  /* 0x0000000404877819 */ /* 0x000fc80000010205 */
[----:B------:R-:W-:Y:S01]  /*4350*/  F2FP.BF16.F32.PACK_AB R114, RZ, R114 ;  /* 0x00000072ff72723e */ /* 0x000fe200000010ff */
[----:B------:R-:W-:-:S05]  /*4360*/  IMAD.X R137, R135, 0x1, R9, P4 ;  /* 0x0000000187897824 */ /* 0x000fca00020e0609 */
[----:B------:R0:W-:Y:S01]  /*4370*/  @P1 STG.E.U16 desc[UR36][R136.64], R114 ;  /* 0x0000007288001986 */ /* 0x0001e2000c101524 */
[----:B------:R-:W-:Y:S05]  /*4380*/  @!P2 BRA `(.L_x_37) ;  /* 0x000000000004a947 */ /* 0x000fea0003800000 */
[----:B------:R2:W5:Y:S02]  /*4390*/  LDG.E.LTC128B.U16 R132, desc[UR36][R112.64+0x2] ;  /* 0x0000022470847981 */ /* 0x000564000c1e1520 */
.L_x_37:
[----:B------:R-:W-:Y:S05]  /*43a0*/  BSYNC B1 ;  /* 0x0000000000017941 */ /* 0x000fea0003800000 */
.L_x_36:
[----:B-----5:R-:W-:Y:S01]  /*43b0*/  IMAD.U32 R141, R132, 0x10000, RZ ;  /* 0x00010000848d7824 */ /* 0x020fe200078e00ff */
[----:B------:R-:W-:Y:S01]  /*43c0*/  ISETP.GT.AND P1, PT, R6, 0x8, PT ;  /* 0x000000080600780c */ /* 0x000fe20003f24270 */
[----:B------:R-:W-:Y:S02]  /*43d0*/  BSSY B1, `(.L_x_38) ;  /* 0x000000b000017945 */ /* 0x000fe40003800000 */
[----:B0-----:R-:W-:Y:S01]  /*43e0*/  FMUL R114, R141, R122 ;  /* 0x0000007a8d727220 */ /* 0x001fe20000400000 */
[----:B------:R-:W-:-:S03]  /*43f0*/  ISETP.GT.AND P4, PT, R3, RZ, P1 ;  /* 0x000000ff0300720c */ /* 0x000fc60000f84270 */
[----:B------:R-:W-:Y:S01]  /*4400*/  FFMA R114, R115, R121, R114 ;  /* 0x0000007973727223 */ /* 0x000fe20000000072 */
[----:B------:R-:W-:-:S04]  /*4410*/  IMAD.MOV.U32 R115, RZ, RZ, R137 ;  /* 0x000000ffff737224 */ /* 0x000fc800078e0089 */
[----:B------:R-:W-:-:S04]  /*4420*/  F2FP.BF16.F32.PACK_AB R114, RZ, R114 ;  /* 0x00000072ff72723e */ /* 0x000fc800000010ff */
[----:B------:R-:W-:Y:S01]  /*4430*/  PRMT R134, R114, 0x7610, R134 ;  /* 0x0000761072867816 */ /* 0x000fe20000000086 */
[----:B------:R-:W-:-:S05]  /*4440*/  IMAD.MOV.U32 R114, RZ, RZ, R136 ;  /* 0x000000ffff727224 */ /* 0x000fca00078e0088 */
[----:B------:R0:W-:Y:S01]  /*4450*/  @P2 STG.E.U16 desc[UR36][R114.64+0x2], R134 ;  /* 0x0000028672002986 */ /* 0x0001e2000c101524 */
[----:B------:R-:W-:Y:S05]  /*4460*/  @!P4 BRA `(.L_x_39) ;  /* 0x000000000004c947 */ /* 0x000fea0003800000 */
[----:B------:R3:W5:Y:S02]  /*4470*/  LDG.E.LTC128B.U16 R132, desc[UR36][R14.64+0x10] ;  /* 0x000010240e847981 */ /* 0x000764000c1e1520 */
.L_x_39:
[----:B------:R-:W-:Y:S05]  /*4480*/  BSYNC B1 ;  /* 0x0000000000017941 */ /* 0x000fea0003800000 */
.L_x_38:
[----:B-----5:R-:W-:Y:S01]  /*4490*/  IMAD.U32 R141, R132, 0x10000, RZ ;  /* 0x00010000848d7824 */ /* 0x020fe200078e00ff */
[----:B------:R-:W-:Y:S01]  /*44a0*/  ISETP.GT.AND P2, PT, R6, 0x9, PT ;  /* 0x000000090600780c */ /* 0x000fe20003f44270 */
[----:B------:R-:W-:Y:S02]  /*44b0*/  BSSY B1, `(.L_x_40) ;  /* 0x0000008000017945 */ /* 0x000fe40003800000 */
[----:B------:R-:W-:Y:S01]  /*44c0*/  FMUL R141, R141, R122 ;  /* 0x0000007a8d8d7220 */ /* 0x000fe20000400000 */
[----:B------:R-:W-:-:S03]  /*44d0*/  ISETP.GT.AND P5, PT, R3, RZ, P2 ;  /* 0x000000ff0300720c */ /* 0x000fc600017a4270 */
[----:B------:R-:W-:-:S05]  /*44e0*/  FFMA R141, R116, R121, R141 ;  /* 0x00000079748d7223 */ /* 0x000fca000000008d */
[----:B------:R-:W-:-:S05]  /*44f0*/  F2FP.BF16.F32.PACK_AB R141, RZ, R141 ;  /* 0x0000008dff8d723e */ /* 0x000fca00000010ff */
[----:B------:R4:W-:Y:S01]  /*4500*/  @P4 STG.E.U16 desc[UR36][R8.64+0x10], R141 ;  /* 0x0000108d08004986 */ /* 0x0009e2000c101524 */
[----:B------:R-:W-:Y:S05]  /*4510*/  @!P5 BRA `(.L_x_41) ;  /* 0x000000000004d947 */ /* 0x000fea0003800000 */
[----:B------:R0:W5:Y:S02]  /*4520*/  LDG.E.LTC128B.U16 R132, desc[UR36][R14.64+0x12] ;  /* 0x000012240e847981 */ /* 0x000164000c1e1520 */
.L_x_41:
[----:B------:R-:W-:Y:S05]  /*4530*/  BSYNC B1 ;  /* 0x0000000000017941 */ /* 0x000fea0003800000 */
.L_x_40:
[----:B----45:R-:W-:Y:S01]  /*4540*/  IMAD.U32 R141, R132, 0x10000, RZ ;  /* 0x00010000848d7824 */ /* 0x030fe200078e00ff */
[----:B------:R-:W-:Y:S01]  /*4550*/  ISETP.GT.AND P4, PT, R3, 0x8, P1 ;  /* 0x000000080300780c */ /* 0x000fe20000f84270 */
[----:B------:R-:W-:Y:S02]  /*4560*/  BSSY B1, `(.L_x_42) ;  /* 0x0000007000017945 */ /* 0x000fe40003800000 */
[----:B------:R-:W-:-:S04]  /*4570*/  FMUL R116, R141, R122 ;  /* 0x0000007a8d747220 */ /* 0x000fc80000400000 */
[----:B------:R-:W-:-:S05]  /*4580*/  FFMA R116, R117, R121, R116 ;  /* 0x0000007975747223 */ /* 0x000fca0000000074 */
[----:B------:R-:W-:-:S05]  /*4590*/  F2FP.BF16.F32.PACK_AB R116, RZ, R116 ;  /* 0x00000074ff74723e */ /* 0x000fca00000010ff */
[----:B------:R4:W-:Y:S01]  /*45a0*/  @P5 STG.E.U16 desc[UR36][R8.64+0x12], R116 ;  /* 0x0000127408005986 */ /* 0x0009e2000c101524 */
[----:B------:R-:W-:Y:S05]  /*45b0*/  @!P4 BRA `(.L_x_43) ;  /* 0x000000000004c947 */ /* 0x000fea0003800000 */
[----:B------:R0:W5:Y:S02]  /*45c0*/  LDG.E.LTC128B.U16 R132, desc[UR36][R112.64+0x10] ;  /* 0x0000102470847981 */ /* 0x000164000c1e1520 */
.L_x_43:
[----:B------:R-:W-:Y:S05]  /*45d0*/  BSYNC B1 ;  /* 0x0000000000017941 */ /* 0x000fea0003800000 */
.L_x_42:
[----:B-----5:R-:W-:Y:S01]  /*45e0*/  IMAD.U32 R117, R132, 0x10000, RZ ;  /* 0x0001000084757824 */ /* 0x020fe200078e00ff */
[----:B------:R-:W-:Y:S01]  /*45f0*/  ISETP.GT.AND P5, PT, R3, 0x8, P2 ;  /* 0x000000080300780c */ /* 0x000fe200017a4270 */
[----:B------:R-:W-:Y:S01]  /*4600*/  IMAD.MOV.U32 R139, RZ, RZ, R143 ;  /* 0x000000ffff8b7224 */ /* 0x000fe200078e008f */
[----:B------:R-:W-:Y:S01]  /*4610*/  BSSY B1, `(.L_x_44) ;  /* 0x000000b000017945 */ /* 0x000fe20003800000 */
[----:B------:R-:W-:Y:S01]  /*4620*/  FMUL R117, R117, R122 ;  /* 0x0000007a75757220 */ /* 0x000fe20000400000 */
[----:B------:R-:W-:Y:S02]  /*4630*/  IMAD R125, R125, 0x78, RZ ;  /* 0x000000787d7d7824 */ /* 0x000fe400078e02ff */
[----:B------:R-:W-:-:S04]  /*4640*/  IMAD.WIDE.U32 R142, R124, 0x78, R138 ;  /* 0x000000787c8e7825 */ /* 0x000fc800078e008a */
[----:B------:R-:W-:Y:S01]  /*4650*/  FFMA R117, R118, R121, R117 ;  /* 0x0000007976757223 */ /* 0x000fe20000000075 */
[----:B------:R-:W-:-:S04]  /*4660*/  IMAD.IADD R151, R143, 0x1, R125 ;  /* 0x000000018f977824 */ /* 0x000fc800078e027d */
[----:B------:R-:W-:-:S05]  /*4670*/  F2FP.BF16.F32.PACK_AB R117, RZ, R117 ;  /* 0x00000075ff75723e */ /* 0x000fca00000010ff */
[----:B------:R1:W-:Y:S01]  /*4680*/  @P4 STG.E.U16 desc[UR36][R136.64+0x10], R117 ;  /* 0x0000107588004986 */ /* 0x0003e2000c101524 */
[----:B0-----:R-:W-:Y:S01]  /*4690*/  IADD3 R134, P4, R126, R142, RZ ;  /* 0x0000008e7e867210 */ /* 0x001fe20007f9e0ff */
[----:B------:R-:W-:-:S12]  /*46a0*/  @!P5 BRA `(.L_x_45) ;  /* 0x000000000004d947 */ /* 0x000fd80003800000 */
[----:B------:R0:W5:Y:S02]  /*46b0*/  LDG.E.LTC128B.U16 R132, desc[UR36][R112.64+0x12] ;  /* 0x0000122470847981 */ /* 0x000164000c1e1520 */
.L_x_45:
[----:B------:R-:W-:Y:S05]  /*46c0*/  BSYNC B1 ;  /* 0x0000000000017941 */ /* 0x000fea0003800000 */
.L_x_44:
[----:B-1---5:R-:W-:Y:S02]  /*46d0*/  IMAD.U32 R117, R132, 0x10000, RZ ;  /* 0x0001000084757824 */ /* 0x022fe400078e00ff */
[----:B------:R-:W-:Y:S01]  /*46e0*/  IMAD.X R138, R151, 0x1, R129, P4 ;  /* 0x00000001978a7824 */ /* 0x000fe200020e0681 */
[----:B----4-:R-:W-:Y:S01]  /*46f0*/  LEA R116, P4, R134, R12, 0x1 ;  /* 0x0000000c86747211 */ /* 0x010fe200078808ff */
[----:B------:R-:W-:-:S03]  /*4700*/  FMUL R118, R117, R122 ;  /* 0x0000007a75767220 */ /* 0x000fc60000400000 */
[----:B------:R-:W-:Y:S01]  /*4710*/  LEA.HI.X R117, R134, R13, R138, 0x1, P4 ;  /* 0x0000000d86757211 */ /* 0x000fe200020f0c8a */
[----:B------:R-:W-:Y:S01]  /*4720*/  FFMA R118, R119, R121, R118 ;  /* 0x0000007977767223 */ /* 0x000fe20000000076 */
[----:B------:R-:W-:-:S04]  /*4730*/  ISETP.GT.AND P4, PT, R3, 0x80, P0 ;  /* 0x000000800300780c */ /* 0x000fc80000784270 */
[----:B------:R-:W-:-:S04]  /*4740*/  F2FP.BF16.F32.PACK_AB R118, RZ, R118 ;  /* 0x00000076ff76723e */ /* 0x000fc800000010ff */
[----:B------:R-:W-:-:S05]  /*4750*/  PRMT R119, R118, 0x7610, R119 ;  /* 0x0000761076777816 */ /* 0x000fca0000000077 */
[----:B------:R1:W-:Y:S04]  /*4760*/  @P5 STG.E.U16 desc[UR36][R136.64+0x12], R119 ;  /* 0x0000127788005986 */ /* 0x0003e8000c101524 */
[----:B------:R4:W2:Y:S01]  /*4770*/  @P4 LDG.E.LTC128B.U16 R132, desc[UR36][R116.64] ;  /* 0x0000002474844981 */ /* 0x0008a2000c1e1520 */
[----:B------:R-:W-:Y:S01]  /*4780*/  IMAD.WIDE.U32 R140, R124, 0x78, R130 ;  /* 0x000000787c8c7825 */ /* 0x000fe200078e0082 */
[----:B------:R-:W-:Y:S03]  /*4790*/  BSSY B1, `(.L_x_46) ;  /* 0x0000016000017945 */ /* 0x000fe60003800000 */
[----:B------:R-:W-:Y:S02]  /*47a0*/  IMAD.IADD R139, R125, 0x1, R141 ;  /* 0x000000017d8b7824 */ /* 0x000fe400078e028d */
[----:B------:R-:W-:-:S02]  /*47b0*/  IMAD.MOV.U32 R138, RZ, RZ, R140 ;  /* 0x000000ffff8a7224 */ /* 0x000fc400078e008c */
[----:B------:R-:W-:Y:S02]  /*47c0*/  IMAD R149, R5, 0xf0, RZ ;  /* 0x000000f005957824 */ /* 0x000fe400078e02ff */
[----:B-1----:R-:W-:-:S03]  /*47d0*/  IMAD.WIDE.U32 R118, R7, R124, R138 ;  /* 0x0000007c07767225 */ /* 0x002fc600078e008a */
[----:B------:R-:W-:-:S04]  /*47e0*/  IADD3 R118, P5, R10, R118, RZ ;  /* 0x000000760a767210 */ /* 0x000fc80007fbe0ff */
[----:B------:R-:W-:-:S03]  /*47f0*/  IADD3.X R119, R11, R123, R119, P5, !PT ;  /* 0x0000007b0b777210 */ /* 0x000fc60002ffe477 */
[----:B------:R-:W-:-:S04]  /*4800*/  IMAD.WIDE.U32 R118, R23, R20, R118 ;  /* 0x0000001417767225 */ /* 0x000fc800078e0076 */
[----:B------:R-:W-:Y:S01]  /*4810*/  IMAD.IADD R119, R21, 0x1, R119 ;  /* 0x0000000115777824 */ /* 0x000fe200078e0277 */
[----:B----4-:R-:W-:-:S04]  /*4820*/  LEA R116, P5, R118, R12, 0x1 ;  /* 0x0000000c76747211 */ /* 0x010fc800078a08ff */
[----:B------:R-:W-:Y:S02]  /*4830*/  LEA.HI.X R117, R118, R13, R119, 0x1, P5 ;  /* 0x0000000d76757211 */ /* 0x000fe400028f0c77 */
[----:B------:R-:W-:Y:S01]  /*4840*/  ISETP.GT.AND P5, PT, R3, 0x80, P3 ;  /* 0x000000800300780c */ /* 0x000fe20001fa4270 */
[----:B--2---:R-:W-:-:S04]  /*4850*/  IMAD.U32 R145, R132, 0x10000, RZ ;  /* 0x0001000084917824 */ /* 0x004fc800078e00ff */
[----:B------:R-:W-:-:S04]  /*4860*/  FMUL R145, R145, R122 ;  /* 0x0000007a91917220 */ /* 0x000fc80000400000 */
[----:B------:R-:W-:Y:S01]  /*4870*/  FFMA R104, R104, R121, R145 ;  /* 0x0000007968687223 */ /* 0x000fe20000000091 */
[----:B------:R-:W-:-:S04]  /*4880*/  IMAD.WIDE.U32 R144, R4, 0xf0, R136 ;  /* 0x000000f004907825 */ /* 0x000fc800078e0088 */
[----:B------:R-:W-:Y:S01]  /*4890*/  F2FP.BF16.F32.PACK_AB R104, RZ, R104 ;  /* 0x00000068ff68723e */ /* 0x000fe200000010ff */
[----:B------:R-:W-:Y:S02]  /*48a0*/  IMAD.IADD R147, R145, 0x1, R149 ;  /* 0x0000000191937824 */ /* 0x000fe400078e0295 */
[----:B------:R-:W-:-:S05]  /*48b0*/  @P4 IMAD.MOV.U32 R146, RZ, RZ, R144 ;  /* 0x000000ffff924224 */ /* 0x000fca00078e0090 */
[----:B------:R1:W-:Y:S01]  /*48c0*/  @P4 STG.E.U16 desc[UR36][R146.64], R104 ;  /* 0x0000006892004986 */ /* 0x0003e2000c101524 */
[----:B------:R-:W-:Y:S05]  /*48d0*/  @!P5 BRA `(.L_x_47) ;  /* 0x000000000004d947 */ /* 0x000fea0003800000 */
[----:B------:R2:W5:Y:S02]  /*48e0*/  LDG.E.LTC128B.U16 R132, desc[UR36][R116.64+0x2] ;  /* 0x0000022474847981 */ /* 0x000564000c1e1520 */
.L_x_47:
[----:B------:R-:W-:Y:S05]  /*48f0*/  BSYNC B1 ;  /* 0x0000000000017941 */ /* 0x000fea0003800000 */
.L_x_46:
[----:B-----5:R-:W-:Y:S01]  /*4900*/  IMAD.U32 R119, R132, 0x10000, RZ ;  /* 0x0001000084777824 */ /* 0x020fe200078e00ff */
[----:B------:R-:W-:Y:S01]  /*4910*/  IADD3 R142, P4, R130, R142, RZ ;  /* 0x0000008e828e7210 */ /* 0x000fe20007f9e0ff */
[----:B------:R-:W-:Y:S01]  /*4920*/  IMAD.WIDE.U32 R136, R4, 0xf0, R114 ;  /* 0x000000f004887825 */ /* 0x000fe200078e0072 */
[----:B------:R-:W-:Y:S03]  /*4930*/  BSSY B1, `(.L_x_48) ;  /* 0x0000015000017945 */ /* 0x000fe60003800000 */
[----:B-1----:R-:W-:Y:S01]  /*4940*/  FMUL R104, R119, R122 ;  /* 0x0000007a77687220 */ /* 0x002fe20000400000 */
[----:B------:R-:W-:Y:S01]  /*4950*/  IMAD.X R143, R151, 0x1, R131, P4 ;  /* 0x00000001978f7824 */ /* 0x000fe200020e0683 */
[----:B------:R-:W-:Y:S02]  /*4960*/  IADD3 R140, P4, R130, R140, RZ ;  /* 0x0000008c828c7210 */ /* 0x000fe40007f9e0ff */
[----:B------:R-:W-:Y:S01]  /*4970*/  FFMA R104, R105, R121, R104 ;  /* 0x0000007969687223 */ /* 0x000fe20000000068 */
[----:B------:R-:W-:-:S02]  /*4980*/  IMAD.IADD R105, R149, 0x1, R137 ;  /* 0x0000000195697824 */ /* 0x000fc400078e0289 */
[----:B------:R-:W-:Y:S02]  /*4990*/  IMAD.X R141, R139, 0x1, R131, P4 ;  /* 0x000000018b8d7824 */ /* 0x000fe400020e0683 */
[----:B------:R-:W-:Y:S02]  /*49a0*/  F2FP.BF16.F32.PACK_AB R134, RZ, R104 ;  /* 0x00000068ff86723e */ /* 0x000fe400000010ff */
[----:B------:R-:W-:Y:S01]  /*49b0*/  IADD3 R104, P4, R142, R126, RZ ;  /* 0x0000007e8e687210 */ /* 0x000fe20007f9e0ff */
[----:B------:R-:W-:-:S04]  /*49c0*/  IMAD.WIDE.U32 R150, R7, R124, R140 ;  /* 0x0000007c07967225 */ /* 0x000fc800078e008c */
[----:B------:R-:W-:Y:S01]  /*49d0*/  IMAD.X R119, R143, 0x1, R129, P4 ;  /* 0x000000018f777824 */ /* 0x000fe200020e0681 */
[----:B------:R-:W-:-:S04]  /*49e0*/  LEA R118, P4, R104, R12, 0x1 ;  /* 0x0000000c68767211 */ /* 0x000fc800078808ff */
[----:B------:R-:W-:Y:S01]  /*49f0*/  LEA.HI.X R119, R104, R13, R119, 0x1, P4 ;  /* 0x0000000d68777211 */ /* 0x000fe200020f0c77 */
[----:B------:R-:W-:Y:S01]  /*4a00*/  IMAD.MOV.U32 R104, RZ, RZ, R136 ;  /* 0x000000ffff687224 */ /* 0x000fe200078e0088 */
[----:B------:R-:W-:-:S04]  /*4a10*/  IADD3 R150, P4, R10, R150, RZ ;  /* 0x000000960a967210 */ /* 0x000fc80007f9e0ff */
[----:B------:R1:W-:Y:S01]  /*4a20*/  @P5 STG.E.U16 desc[UR36][R104.64+0x2], R134 ;  /* 0x0000028668005986 */ /* 0x0003e2000c101524 */
[----:B------:R-:W-:Y:S02]  /*4a30*/  ISETP.GT.AND P5, PT, R3, 0x88, P0 ;  /* 0x000000880300780c */ /* 0x000fe400007a4270 */
[----:B------:R-:W-:-:S03]  /*4a40*/  IADD3.X R151, R11, R123, R151, P4, !PT ;  /* 0x0000007b0b977210 */ /* 0x000fc600027fe497 */
[----:B------:R-:W-:-:S08]  /*4a50*/  IMAD.WIDE.U32 R150, R23, R20, R150 ;  /* 0x0000001417967225 */ /* 0x000fd000078e0096 */
[----:B-1----:R-:W-:Y:S05]  /*4a60*/  @!P5 BRA `(.L_x_49) ;  /* 0x000000000004d947 */ /* 0x002fea0003800000 */
[----:B------:R1:W5:Y:S02]  /*4a70*/  LDG.E.LTC128B.U16 R132, desc[UR36][R118.64] ;  /* 0x0000002476847981 */ /* 0x000364000c1e1520 */
.L_x_49:
[----:B------:R-:W-:Y:S05]  /*4a80*/  BSYNC B1 ;  /* 0x0000000000017941 */ /* 0x000fea0003800000 */
.L_x_48:
[----:B-1---5:R-:W-:Y:S01]  /*4a90*/  IMAD.U32 R119, R132, 0x10000, RZ ;  /* 0x0001000084777824 */ /* 0x022fe200078e00ff */
[----:B------:R-:W-:Y:S01]  /*4aa0*/  LEA R118, P4, R150, R12, 0x1 ;  /* 0x0000000c96767211 */ /* 0x000fe200078808ff */
[----:B------:R-:W-:Y:S01]  /*4ab0*/  IMAD.IADD R134, R21, 0x1, R151 ;  /* 0x0000000115867824 */ /* 0x000fe200078e0297 */
[----:B------:R-:W-:Y:S01]  /*4ac0*/  BSSY B1, `(.L_x_50) ;  /* 0x000000b000017945 */ /* 0x000fe20003800000 */
[----:B------:R-:W-:-:S04]  /*4ad0*/  FMUL R119, R119, R122 ;  /* 0x0000007a77777220 */ /* 0x000fc80000400000 */
[----:B------:R-:W-:Y:S01]  /*4ae0*/  FFMA R106, R106, R121, R119 ;  /* 0x000000796a6a7223 */ /* 0x000fe20000000077 */
[----:B------:R-:W-:Y:S02]  /*4af0*/  LEA.HI.X R119, R150, R13, R134, 0x1, P4 ;  /* 0x0000000d96777211 */ /* 0x000fe400020f0c86 */
[----:B------:R-:W-:Y:S02]  /*4b00*/  IADD3 R150, P4, R133, R144, RZ ;  /* 0x0000009085967210 */ /* 0x000fe40007f9e0ff */
[----:B------:R-:W-:-:S03]  /*4b10*/  F2FP.BF16.F32.PACK_AB R106, RZ, R106 ;  /* 0x0000006aff6a723e */ /* 0x000fc600000010ff */
[----:B------:R-:W-:Y:S01]  /*4b20*/  IMAD.X R151, R147, 0x1, R135, P4 ;  /* 0x0000000193977824 */ /* 0x000fe200020e0687 */
[----:B------:R-:W-:-:S04]  /*4b30*/  ISETP.GT.AND P4, PT, R3, 0x88, P3 ;  /* 0x000000880300780c */ /* 0x000fc80001f84270 */
[----:B------:R1:W-:Y:S09]  /*4b40*/  @P5 STG.E.U16 desc[UR36][R150.64], R106 ;  /* 0x0000006a96005986 */ /* 0x0003f2000c101524 */
[----:B------:R-:W-:Y:S05]  /*4b50*/  @!P4 BRA `(.L_x_51) ;  /* 0x000000000004c947 */ /* 0x000fea0003800000 */
[----:B------:R4:W5:Y:S02]  /*4b60*/  LDG.E.LTC128B.U16 R132, desc[UR36][R118.64+0x2] ;  /* 0x0000022476847981 */ /* 0x000964000c1e1520 */
.L_x_51:
[----:B------:R-:W-:Y:S05]  /*4b70*/  BSYNC B1 ;  /* 0x0000000000017941 */ /* 0x000fea0003800000 */
.L_x_50:
[----:B-----5:R-:W-:Y:S01]  /*4b80*/  IMAD.U32 R149, R132, 0x10000, RZ ;  /* 0x0001000084957824 */ /* 0x020fe200078e00ff */
[----:B-1----:R-:W-:Y:S01]  /*4b90*/  IADD3 R106, P5, R133, R136, RZ ;  /* 0x00000088856a7210 */ /* 0x002fe20007fbe0ff */
[----:B------:R-:W-:Y:S02]  /*4ba0*/  BSSY B1, `(.L_x_52) ;  /* 0x0000009000017945 */ /* 0x000fe40003800000 */
[----:B------:R-:W-:-:S04]  /*4bb0*/  FMUL R134, R149, R122 ;  /* 0x0000007a95867220 */ /* 0x000fc80000400000 */
[----:B------:R-:W-:Y:S01]  /*4bc0*/  FFMA R134, R107, R121, R134 ;  /* 0x000000796b867223 */ /* 0x000fe20000000086 */
[----:B------:R-:W-:Y:S01]  /*4bd0*/  IMAD.X R107, R135, 0x1, R105, P5 ;  /* 0x00000001876b7824 */ /* 0x000fe200028e0669 */
[----:B------:R-:W-:-:S03]  /*4be0*/  ISETP.GT.AND P5, PT, R3, 0x80, P1 ;  /* 0x000000800300780c */ /* 0x000fc60000fa4270 */
[----:B------:R-:W-:-:S05]  /*4bf0*/  F2FP.BF16.F32.PACK_AB R134, RZ, R134 ;  /* 0x00000086ff86723e */ /* 0x000fca00000010ff */
[----:B------:R1:W-:Y:S05]  /*4c00*/  @P4 STG.E.U16 desc[UR36][R106.64+0x2], R134 ;  /* 0x000002866a004986 */ /* 0x0003ea000c101524 */
[----:B------:R-:W-:Y:S05]  /*4c10*/  @!P5 BRA `(.L_x_53) ;  /* 0x000000000004d947 */ /* 0x000fea0003800000 */
[----:B------:R0:W5:Y:S02]  /*4c20*/  LDG.E.LTC128B.U16 R132, desc[UR36][R116.64+0x10] ;  /* 0x0000102474847981 */ /* 0x000164000c1e1520 */
.L_x_53:
[----:B------:R-:W-:Y:S05]  /*4c30*/  BSYNC B1 ;  /* 0x0000000000017941 */ /* 0x000fea0003800000 */
.L_x_52:
[----:B-----5:R-:W-:Y:S01]  /*4c40*/  IMAD.U32 R145, R132, 0x10000, RZ ;  /* 0x0001000084917824 */ /* 0x020fe200078e00ff */
[----:B------:R-:W-:Y:S01]  /*4c50*/  ISETP.GT.AND P4, PT, R3, 0x80, P2 ;  /* 0x000000800300780c */ /* 0x000fe20001784270 */
[----:B------:R-:W-:Y:S02]  /*4c60*/  BSSY B1, `(.L_x_54) ;  /* 0x0000009000017945 */ /* 0x000fe40003800000 */
[----:B------:R-:W-:-:S04]  /*4c70*/  FMUL R145, R145, R122 ;  /* 0x0000007a91917220 */ /* 0x000fc80000400000 */
[----:B------:R-:W-:-:S05]  /*4c80*/  FFMA R145, R108, R121, R145 ;  /* 0x000000796c917223 */ /* 0x000fca0000000091 */
[----:B------:R-:W-:-:S04]  /*4c90*/  F2FP.BF16.F32.PACK_AB R145, RZ, R145 ;  /* 0x00000091ff91723e */ /* 0x000fc800000010ff */
[----:B------:R-:W-:Y:S01]  /*4ca0*/  PRMT R108, R145, 0x7610, R108 ;  /* 0x00007610916c7816 */ /* 0x000fe2000000006c */
[----:B------:R-:W-:-:S05]  /*4cb0*/  @P5 IMAD.MOV.U32 R145, RZ, RZ, R147 ;  /* 0x000000ffff915224 */ /* 0x000fca00078e0093 */
[----:B------:R0:W-:Y:S01]  /*4cc0*/  @P5 STG.E.U16 desc[UR36][R144.64+0x10], R108 ;  /* 0x0000106c90005986 */ /* 0x0001e2000c101524 */
[----:B------:R-:W-:Y:S05]  /*4cd0*/  @!P4 BRA `(.L_x_55) ;  /* 0x000000000004c947 */ /* 0x000fea0003800000 */
[----:B------:R0:W5:Y:S02]  /*4ce0*/  LDG.E.LTC128B.U16 R132, desc[UR36][R116.64+0x12] ;  /* 0x0000122474847981 */ /* 0x000164000c1e1520 */
.L_x_55:
[----:B------:R-:W-:Y:S05]  /*4cf0*/  BSYNC B1 ;  /* 0x0000000000017941 */ /* 0x000fea0003800000 */
.L_x_54:
[----:B0----5:R-:W-:Y:S01]  /*4d00*/  IMAD.U32 R145, R132, 0x10000, RZ ;  /* 0x0001000084917824 */ /* 0x021fe200078e00ff */
        /* <DEDUP_REMOVED lines=8> */
.L_x_57:
[----:B------:R-:W-:Y:S05]  /*4d90*/  BSYNC B1 ;  /* 0x0000000000017941 */ /* 0x000fea0003800000 */
.L_x_56:
[----:B-----5:R-:W-:Y:S01]  /*4da0*/  IMAD.U32 R109, R132, 0x10000, RZ ;  /* 0x00010000846d7824 */ /* 0x020fe200078e00ff */
[----:B------:R-:W-:Y:S01]  /*4db0*/  ISETP.GT.AND P4, PT, R3, 0x88, P2 ;  /* 0x000000880300780c */ /* 0x000fe20001784270 */
[----:B------:R-:W-:Y:S01]  /*4dc0*/  IMAD.WIDE.U32 R144, R124, 0x78, R142 ;  /* 0x000000787c907825 */ /* 0x000fe200078e008e */
[----:B------:R-:W-:Y:S03]  /*4dd0*/  BSSY B1, `(.L_x_58) ;  /* 0x0000009000017945 */ /* 0x000fe60003800000 */
[----:B------:R-:W-:Y:S01]  /*4de0*/  FMUL R109, R109, R122 ;  /* 0x0000007a6d6d7220 */ /* 0x000fe20000400000 */
[----:B------:R-:W-:-:S03]  /*4df0*/  IMAD.IADD R153, R125, 0x1, R145 ;  /* 0x000000017d997824 */ /* 0x000fc600078e0291 */
[----:B------:R-:W-:-:S05]  /*4e00*/  FFMA R109, R110, R121, R109 ;  /* 0x000000796e6d7223 */ /* 0x000fca000000006d */
[----:B------:R-:W-:-:S05]  /*4e10*/  F2FP.BF16.F32.PACK_AB R109, RZ, R109 ;  /* 0x0000006dff6d723e */ /* 0x000fca00000010ff */
[----:B------:R0:W-:Y:S01]  /*4e20*/  @P5 STG.E.U16 desc[UR36][R150.64+0x10], R109 ;  /* 0x0000106d96005986 */ /* 0x0001e2000c101524 */
[----:B-1----:R-:W-:Y:S01]  /*4e30*/  IADD3 R134, P5, R126, R144, RZ ;  /* 0x000000907e867210 */ /* 0x002fe20007fbe0ff */
[----:B------:R-:W-:-:S12]  /*4e40*/  @!P4 BRA `(.L_x_59) ;  /* 0x000000000004c947 */ /* 0x000fd80003800000 */
[----:B------:R1:W5:Y:S02]  /*4e50*/  LDG.E.LTC128B.U16 R132, desc[UR36][R118.64+0x12] ;  /* 0x0000122476847981 */ /* 0x000364000c1e1520 */
.L_x_59:
[----:B------:R-:W-:Y:S05]  /*4e60*/  BSYNC B1 ;  /* 0x0000000000017941 */ /* 0x000fea0003800000 */
.L_x_58:
[C---:B0----5:R-:W-:Y:S01]  /*4e70*/  IMAD.U32 R109, R132.reuse, 0x10000, RZ ;  /* 0x00010000846d7824 */ /* 0x061fe200078e00ff */
[----:B------:R-:W-:Y:S01]  /*4e80*/  PRMT R149, R132, 0x7610, R149 ;  /* 0x0000761084957816 */ /* 0x000fe20000000095 */
[----:B------:R-:W-:Y:S01]  /*4e90*/  IMAD.X R142, R153, 0x1, R129, P5 ;  /* 0x00000001998e7824 */ /* 0x000fe200028e0681 */
[----:B------:R-:W-:Y:S01]  /*4ea0*/  LEA R108, P5, R134, R12, 0x1 ;  /* 0x0000000c866c7211 */ /* 0x000fe200078a08ff */
[----:B------:R-:W-:-:S03]  /*4eb0*/  FMUL R110, R109, R122 ;  /* 0x0000007a6d6e7220 */ /* 0x000fc60000400000 */
[----:B------:R-:W-:Y:S01]  /*4ec0*/  LEA.HI.X R109, R134, R13, R142, 0x1, P5 ;  /* 0x0000000d866d7211 */ /* 0x000fe200028f0c8e */
[----:B------:R-:W-:Y:S01]  /*4ed0*/  FFMA R110, R111, R121, R110 ;  /* 0x000000796f6e7223 */ /* 0x000fe2000000006e */
[----:B------:R-:W-:-:S04]  /*4ee0*/  ISETP.GT.AND P5, PT, R3, 0x100, P0 ;  /* 0x000001000300780c */ /* 0x000fc800007a4270 */
[----:B------:R-:W-:-:S04]  /*4ef0*/  F2FP.BF16.F32.PACK_AB R110, RZ, R110 ;  /* 0x0000006eff6e723e */ /* 0x000fc800000010ff */
[----:B------:R-:W-:-:S05]  /*4f00*/  PRMT R111, R110, 0x7610, R111 ;  /* 0x000076106e6f7816 */ /* 0x000fca000000006f */
[----:B------:R0:W-:Y:S04]  /*4f10*/  @P4 STG.E.U16 desc[UR36][R106.64+0x12], R111 ;  /* 0x0000126f6a004986 */ /* 0x0001e8000c101524 */
[----:B------:R-:W2:Y:S01]  /*4f20*/  @P5 LDG.E.LTC128B.U16 R149, desc[UR36][R108.64] ;  /* 0x000000246c955981 */ /* 0x000ea2000c1e1520 */
[----:B------:R-:W-:Y:S01]  /*4f30*/  IMAD.WIDE.U32 R138, R124, 0x78, R138 ;  /* 0x000000787c8a7825 */ /* 0x000fe200078e008a */
[----:B------:R-:W-:Y:S01]  /*4f40*/  SHF.L.U64.HI R147, R4, 0x9, R5 ;  /* 0x0000000904937819 */ /* 0x000fe20000010205 */
[----:B------:R-:W-:Y:S01]  /*4f50*/  BSSY B1, `(.L_x_60) ;  /* 0x0000014000017945 */ /* 0x000fe20003800000 */
[----:B------:R-:W-:-:S04]  /*4f60*/  IADD3 R110, P4, R130, R138, RZ ;  /* 0x0000008a826e7210 */ /* 0x000fc80007f9e0ff */
[----:B0-----:R-:W-:-:S03]  /*4f70*/  IADD3.X R111, R131, R125, R139, P4, !PT ;  /* 0x0000007d836f7210 */ /* 0x001fc600027fe48b */
[----:B------:R-:W-:-:S03]  /*4f80*/  IMAD.WIDE.U32 R138, R7, R124, R110 ;  /* 0x0000007c078a7225 */ /* 0x000fc600078e006e */
[----:B------:R-:W-:-:S04]  /*4f90*/  IADD3 R138, P4, R10, R138, RZ ;  /* 0x0000008a0a8a7210 */ /* 0x000fc80007f9e0ff */
[----:B------:R-:W-:Y:S02]  /*4fa0*/  IADD3.X R139, R11, R123, R139, P4, !PT ;  /* 0x0000007b0b8b7210 */ /* 0x000fe400027fe48b */
[----:B------:R-:W-:Y:S01]  /*4fb0*/  LEA R142, P4, R4, R8, 0x9 ;  /* 0x00000008048e7211 */ /* 0x000fe200078848ff */
[----:B------:R-:W-:-:S04]  /*4fc0*/  IMAD.WIDE.U32 R138, R23, R20, R138 ;  /* 0x00000014178a7225 */ /* 0x000fc800078e008a */
[----:B------:R-:W-:Y:S02]  /*4fd0*/  IMAD.IADD R132, R21, 0x1, R139 ;  /* 0x0000000115847824 */ /* 0x000fe400078e028b */
[----:B--2---:R-:W-:-:S04]  /*4fe0*/  IMAD.U32 R143, R149, 0x10000, RZ ;  /* 0x00010000958f7824 */ /* 0x004fc800078e00ff */
[----:B------:R-:W-:Y:S01]  /*4ff0*/  FMUL R109, R143, R122 ;  /* 0x0000007a8f6d7220 */ /* 0x000fe20000400000 */
[----:B------:R-:W-:Y:S01]  /*5000*/  IMAD.X R143, R147, 0x1, R9, P4 ;  /* 0x00000001938f7824 */ /* 0x000fe200020e0609 */
[----:B------:R-:W-:Y:S02]  /*5010*/  LEA R108, P4, R138, R12, 0x1 ;  /* 0x0000000c8a6c7211 */ /* 0x000fe400078808ff */
[----:B------:R-:W-:Y:S02]  /*5020*/  FFMA R96, R96, R121, R109 ;  /* 0x0000007960607223 */ /* 0x000fe4000000006d */
[----:B------:R-:W-:Y:S02]  /*5030*/  LEA.HI.X R109, R138, R13, R132, 0x1, P4 ;  /* 0x0000000d8a6d7211 */ /* 0x000fe400020f0c84 */
[----:B------:R-:W-:Y:S02]  /*5040*/  ISETP.GT.AND P4, PT, R3, 0x100, P3 ;  /* 0x000001000300780c */ /* 0x000fe40001f84270 */
[----:B------:R-:W-:-:S05]  /*5050*/  F2FP.BF16.F32.PACK_AB R96, RZ, R96 ;  /* 0x00000060ff60723e */ /* 0x000fca00000010ff */
[----:B------:R0:W-:Y:S06]  /*5060*/  @P5 STG.E.U16 desc[UR36][R142.64], R96 ;  /* 0x000000608e005986 */ /* 0x0001ec000c101524 */
[----:B------:R-:W-:Y:S05]  /*5070*/  @!P4 BRA `(.L_x_61) ;  /* 0x000000000004c947 */ /* 0x000fea0003800000 */
[----:B------:R2:W5:Y:S02]  /*5080*/  LDG.E.LTC128B.U16 R149, desc[UR36][R108.64+0x2] ;  /* 0x000002246c957981 */ /* 0x000564000c1e1520 */
.L_x_61:
[----:B------:R-:W-:Y:S05]  /*5090*/  BSYNC B1 ;  /* 0x0000000000017941 */ /* 0x000fea0003800000 */
.L_x_60:
[----:B-----5:R-:W-:Y:S01]  /*50a0*/  IMAD.U32 R139, R149, 0x10000, RZ ;  /* 0x00010000958b7824 */ /* 0x020fe200078e00ff */
[----:B------:R-:W-:Y:S01]  /*50b0*/  IADD3 R144, P5, R130, R144, RZ ;  /* 0x0000009082907210 */ /* 0x000fe20007fbe0ff */
[----:B------:R-:W-:Y:S02]  /*50c0*/  BSSY B1, `(.L_x_62) ;  /* 0x000001a000017945 */ /* 0x000fe40003800000 */
[----:B0-----:R-:W-:Y:S01]  /*50d0*/  FMUL R96, R139, R122 ;  /* 0x0000007a8b607220 */ /* 0x001fe20000400000 */
[----:B------:R-:W-:-:S04]  /*50e0*/  IMAD.WIDE.U32 R138, R124, 0x78, R140 ;  /* 0x000000787c8a7825 */ /* 0x000fc800078e008c */
[----:B------:R-:W-:Y:S01]  /*50f0*/  FFMA R96, R97, R121, R96 ;  /* 0x0000007961607223 */ /* 0x000fe20000000060 */
[----:B------:R-:W-:Y:S02]  /*5100*/  @P4 IMAD.MOV.U32 R97, RZ, RZ, R143 ;  /* 0x000000ffff614224 */ /* 0x000fe400078e008f */
[----:B------:R-:W-:Y:S01]  /*5110*/  IMAD.X R145, R153, 0x1, R131, P5 ;  /* 0x0000000199917824 */ /* 0x000fe200028e0683 */
[----:B------:R-:W-:Y:S02]  /*5120*/  IADD3 R138, P5, R130, R138, RZ ;  /* 0x0000008a828a7210 */ /* 0x000fe40007fbe0ff */
[----:B------:R-:W-:Y:S01]  /*5130*/  F2FP.BF16.F32.PACK_AB R96, RZ, R96 ;  /* 0x00000060ff60723e */ /* 0x000fe200000010ff */
[----:B------:R-:W-:Y:S01]  /*5140*/  IMAD.WIDE.U32 R140, R124, 0x78, R144 ;  /* 0x000000787c8c7825 */ /* 0x000fe200078e0090 */
[----:B------:R-:W-:Y:S02]  /*5150*/  IADD3.X R139, R131, R125, R139, P5, !PT ;  /* 0x0000007d838b7210 */ /* 0x000fe40002ffe48b */
[----:B------:R-:W-:Y:S01]  /*5160*/  PRMT R147, R96, 0x7610, R147 ;  /* 0x0000761060937816 */ /* 0x000fe20000000093 */
[----:B------:R-:W-:-:S02]  /*5170*/  @P4 IMAD.MOV.U32 R96, RZ, RZ, R142 ;  /* 0x000000ffff604224 */ /* 0x000fc400078e008e */
[----:B------:R-:W-:-:S03]  /*5180*/  IMAD.IADD R151, R125, 0x1, R141 ;  /* 0x000000017d977824 */ /* 0x000fc600078e028d */
[----:B------:R0:W-:Y:S01]  /*5190*/  @P4 STG.E.U16 desc[UR36][R96.64+0x2], R147 ;  /* 0x0000029360004986 */ /* 0x0001e2000c101524 */
[----:B------:R-:W-:-:S05]  /*51a0*/  IADD3 R150, P4, R144, R126, RZ ;  /* 0x0000007e90967210 */ /* 0x000fca0007f9e0ff */
[----:B------:R-:W-:Y:S01]  /*51b0*/  IMAD.X R145, R145, 0x1, R129, P4 ;  /* 0x0000000191917824 */ /* 0x000fe200020e0681 */
[----:B------:R-:W-:-:S04]  /*51c0*/  IADD3 R132, P4, P5, R126, R140, R130 ;  /* 0x0000008c7e847210 */ /* 0x000fc80007d9e082 */
[----:B------:R-:W-:Y:S01]  /*51d0*/  IADD3.X R134, R129, R151, R131, P4, P5 ;  /* 0x0000009781867210 */ /* 0x000fe200027ea483 */
[----:B0-----:R-:W-:Y:S01]  /*51e0*/  IMAD.WIDE.U32 R146, R7, R124, R138 ;  /* 0x0000007c07927225 */ /* 0x001fe200078e008a */
[----:B------:R-:W-:-:S04]  /*51f0*/  LEA R144, P4, R150, R12, 0x1 ;  /* 0x0000000c96907211 */ /* 0x000fc800078808ff */
[----:B------:R-:W-:Y:S02]  /*5200*/  LEA.HI.X R145, R150, R13, R145, 0x1, P4 ;  /* 0x0000000d96917211 */ /* 0x000fe400020f0c91 */
[----:B------:R-:W-:Y:S02]  /*5210*/  ISETP.GT.AND P4, PT, R3, 0x108, P0 ;  /* 0x000001080300780c */ /* 0x000fe40000784270 */
[----:B------:R-:W-:-:S04]  /*5220*/  IADD3 R96, P5, R10, R146, RZ ;  /* 0x000000920a607210 */ /* 0x000fc80007fbe0ff */
[----:B------:R-:W-:-:S07]  /*5230*/  IADD3.X R97, R11, R123, R147, P5, !PT ;  /* 0x0000007b0b617210 */ /* 0x000fce0002ffe493 */
[----:B------:R-:W-:Y:S05]  /*5240*/  @!P4 BRA `(.L_x_63) ;  /* 0x000000000004c947 */ /* 0x000fea0003800000 */
[----:B------:R0:W5:Y:S02]  /*5250*/  LDG.E.LTC128B.U16 R149, desc[UR36][R144.64] ;  /* 0x0000002490957981 */ /* 0x000164000c1e1520 */
.L_x_63:
[----:B------:R-:W-:Y:S05]  /*5260*/  BSYNC B1 ;  /* 0x0000000000017941 */ /* 0x000fea0003800000 */
.L_x_62:
[----:B0-----:R-:W-:Y:S01]  /*5270*/  IMAD.WIDE.U32 R144, R23, R20, R96 ;  /* 0x0000001417907225 */ /* 0x001fe200078e0060 */
[----:B------:R-:W-:Y:S03]  /*5280*/  BSSY B1, `(.L_x_64) ;  /* 0x000000e000017945 */ /* 0x000fe60003800000 */
[----:B-----5:R-:W-:Y:S01]  /*5290*/  IMAD.U32 R147, R149, 0x10000, RZ ;  /* 0x0001000095937824 */ /* 0x020fe200078e00ff */
[----:B------:R-:W-:Y:S01]  /*52a0*/  LEA R96, P5, R144, R12, 0x1 ;  /* 0x0000000c90607211 */ /* 0x000fe200078a08ff */
[----:B------:R-:W-:Y:S02]  /*52b0*/  IMAD.IADD R97, R21, 0x1, R145 ;  /* 0x0000000115617824 */ /* 0x000fe400078e0291 */
[----:B------:R-:W-:-:S03]  /*52c0*/  FMUL R147, R147, R122 ;  /* 0x0000007a93937220 */ /* 0x000fc60000400000 */
[----:B------:R-:W-:Y:S01]  /*52d0*/  LEA.HI.X R97, R144, R13, R97, 0x1, P5 ;  /* 0x0000000d90617211 */ /* 0x000fe200028f0c61 */
[----:B------:R-:W-:Y:S01]  /*52e0*/  FFMA R147, R98, R121, R147 ;  /* 0x0000007962937223 */ /* 0x000fe20000000093 */
[----:B------:R-:W-:-:S04]  /*52f0*/  IADD3 R144, P5, R142, R133, RZ ;  /* 0x000000858e907210 */ /* 0x000fc80007fbe0ff */
[----:B------:R-:W-:Y:S01]  /*5300*/  F2FP.BF16.F32.PACK_AB R147, RZ, R147 ;  /* 0x00000093ff93723e */ /* 0x000fe200000010ff */
[----:B------:R-:W-:Y:S01]  /*5310*/  IMAD.X R145, R143, 0x1, R135, P5 ;  /* 0x000000018f917824 */ /* 0x000fe200028e0687 */
[----:B------:R-:W-:-:S04]  /*5320*/  ISETP.GT.AND P5, PT, R3, 0x108, P3 ;  /* 0x000001080300780c */ /* 0x000fc80001fa4270 */
[----:B------:R0:W-:Y:S09]  /*5330*/  @P4 STG.E.U16 desc[UR36][R144.64], R147 ;  /* 0x0000009390004986 */ /* 0x0001f2000c101524 */
[----:B------:R-:W-:Y:S05]  /*5340*/  @!P5 BRA `(.L_x_65) ;  /* 0x000000000004d947 */ /* 0x000fea0003800000 */
[----:B------:R0:W5:Y:S02]  /*5350*/  LDG.E.LTC128B.U16 R149, desc[UR36][R96.64+0x2] ;  /* 0x0000022460957981 */ /* 0x000164000c1e1520 */
.L_x_65:
[----:B------:R-:W-:Y:S05]  /*5360*/  BSYNC B1 ;  /* 0x0000000000017941 */ /* 0x000fea0003800000 */
.L_x_64:
[----:B0----5:R-:W-:Y:S01]  /*5370*/  IMAD.U32 R147, R149, 0x10000, RZ ;  /* 0x0001000095937824 */ /* 0x021fe200078e00ff */
[----:B------:R-:W-:Y:S03]  /*5380*/  BSSY B1, `(.L_x_66) ;  /* 0x000000a000017945 */ /* 0x000fe60003800000 */
[----:B------:R-:W-:-:S04]  /*5390*/  FMUL R98, R147, R122 ;  /* 0x0000007a93627220 */ /* 0x000fc80000400000 */
        /* <DEDUP_REMOVED lines=8> */
.L_x_67:
[----:B------:R-:W-:Y:S05]  /*5420*/  BSYNC B1 ;  /* 0x0000000000017941 */ /* 0x000fea0003800000 */
.L_x_66:
[----:B-----5:R-:W-:Y:S01]  /*5430*/  IMAD.U32 R147, R149, 0x10000, RZ ;  /* 0x0001000095937824 */ /* 0x020fe200078e00ff */
        /* <DEDUP_REMOVED lines=8> */
.L_x_69:
[----:B------:R-:W-:Y:S05]  /*54c0*/  BSYNC B1 ;  /* 0x0000000000017941 */ /* 0x000fea0003800000 */
.L_x_68:
        /* <DEDUP_REMOVED lines=9> */
.L_x_71:
[----:B------:R-:W-:Y:S05]  /*5560*/  BSYNC B1 ;  /* 0x0000000000017941 */ /* 0x000fea0003800000 */
.L_x_70:
        /* <DEDUP_REMOVED lines=9> */
.L_x_73:
[----:B------:R-:W-:Y:S05]  /*5600*/  BSYNC B1 ;  /* 0x0000000000017941 */ /* 0x000fea0003800000 */
.L_x_72:
[----:B0----5:R-:W-:Y:S01]  /*5610*/  IMAD.U32 R101, R149, 0x10000, RZ ;  /* 0x0001000095657824 */ /* 0x021fe200078e00ff */
[----:B------:R-:W-:-:S03]  /*5620*/  IADD3 R126, P4, R126, R140, RZ ;  /* 0x0000008c7e7e7210 */ /* 0x000fc60007f9e0ff */
[----:B------:R-:W-:Y:S02]  /*5630*/  FMUL R100, R101, R122 ;  /* 0x0000007a65647220 */ /* 0x000fe40000400000 */
[----:B------:R-:W-:Y:S02]  /*5640*/  IMAD.X R128, R151, 0x1, R129, P4 ;  /* 0x0000000197807824 */ /* 0x000fe400020e0681 */
[----:B------:R-:W-:-:S05]  /*5650*/  FFMA R100, R103, R121, R100 ;  /* 0x0000007967647223 */ /* 0x000fca0000000064 */
[----:B------:R-:W-:-:S04]  /*5660*/  F2FP.BF16.F32.PACK_AB R100, RZ, R100 ;  /* 0x00000064ff64723e */ /* 0x000fc800000010ff */
[----:B------:R-:W-:Y:S02]  /*5670*/  PRMT R101, R100, 0x7610, R101 ;  /* 0x0000761064657816 */ /* 0x000fe40000000065 */
[----:B------:R-:W-:-:S03]  /*5680*/  LEA R100, P4, R126, R12, 0x1 ;  /* 0x0000000c7e647211 */ /* 0x000fc600078808ff */
[----:B------:R0:W-:Y:S01]  /*5690*/  @P5 STG.E.U16 desc[UR36][R98.64+0x12], R101 ;  /* 0x0000126562005986 */ /* 0x0001e2000c101524 */
[----:B------:R-:W-:Y:S02]  /*56a0*/  ISETP.GT.AND P5, PT, R3, 0x180, P0 ;  /* 0x000001800300780c */ /* 0x000fe400007a4270 */
[----:B0-----:R-:W-:-:S11]  /*56b0*/  LEA.HI.X R101, R126, R13, R128, 0x1, P4 ;  /* 0x0000000d7e657211 */ /* 0x001fd600020f0c80 */
[----:B------:R0:W2:Y:S01]  /*56c0*/  @P5 LDG.E.LTC128B.U16 R149, desc[UR36][R100.64] ;  /* 0x0000002464955981 */ /* 0x0000a2000c1e1520 */
[----:B------:R-:W-:Y:S01]  /*56d0*/  IMAD.WIDE.U32 R110, R124, 0x78, R110 ;  /* 0x000000787c6e7825 */ /* 0x000fe200078e006e */
[----:B------:R-:W-:Y:S02]  /*56e0*/  BSSY B1, `(.L_x_74) ;  /* 0x0000016000017945 */ /* 0x000fe40003800000 */
[----:B------:R-:W-:-:S04]  /*56f0*/  IADD3 R102, P4, R130, R110, RZ ;  /* 0x0000006e82667210 */ /* 0x000fc80007f9e0ff */
[----:B------:R-:W-:Y:S01]  /*5700*/  IADD3.X R103, R131, R125, R111, P4, !PT ;  /* 0x0000007d83677210 */ /* 0x000fe200027fe46f */
[----:B------:R-:W-:Y:S02]  /*5710*/  IMAD R111, R5, 0x300, RZ ;  /* 0x00000300056f7824 */ /* 0x000fe400078e02ff */
[----:B0-----:R-:W-:-:S04]  /*5720*/  IMAD.WIDE.U32 R100, R4, 0x300, R8 ;  /* 0x0000030004647825 */ /* 0x001fc800078e0008 */
[----:B------:R-:W-:-:S03]  /*5730*/  IMAD.WIDE.U32 R102, R7, R124, R102 ;  /* 0x0000007c07667225 */ /* 0x000fc600078e0066 */
[----:B------:R-:W-:-:S04]  /*5740*/  IADD3 R102, P4, R10, R102, RZ ;  /* 0x000000660a667210 */ /* 0x000fc80007f9e0ff */
[----:B------:R-:W-:-:S03]  /*5750*/  IADD3.X R103, R11, R123, R103, P4, !PT ;  /* 0x0000007b0b677210 */ /* 0x000fc600027fe467 */
[----:B------:R-:W-:-:S03]  /*5760*/  IMAD.WIDE.U32 R102, R23, R20, R102 ;  /* 0x0000001417667225 */ /* 0x000fc600078e0066 */
[----:B------:R-:W-:Y:S01]  /*5770*/  LEA R98, P4, R102, R12, 0x1 ;  /* 0x0000000c66627211 */ /* 0x000fe200078808ff */
[----:B--2---:R-:W-:-:S04]  /*5780*/  IMAD.U32 R99, R149, 0x10000, RZ ;  /* 0x0001000095637824 */ /* 0x004fc800078e00ff */
[----:B------:R-:W-:-:S04]  /*5790*/  FMUL R99, R99, R122 ;  /* 0x0000007a63637220 */ /* 0x000fc80000400000 */
[----:B------:R-:W-:Y:S01]  /*57a0*/  FFMA R99, R88, R121, R99 ;  /* 0x0000007958637223 */ /* 0x000fe20000000063 */
[----:B------:R-:W-:Y:S02]  /*57b0*/  IMAD.IADD R88, R21, 0x1, R103 ;  /* 0x0000000115587824 */ /* 0x000fe400078e0267 */
[----:B------:R-:W-:Y:S02]  /*57c0*/  IMAD.IADD R103, R101, 0x1, R111 ;  /* 0x0000000165677824 */ /* 0x000fe400078e026f */
[----:B------:R-:W-:Y:S02]  /*57d0*/  F2FP.BF16.F32.PACK_AB R110, RZ, R99 ;  /* 0x00000063ff6e723e */ /* 0x000fe400000010ff */
[----:B------:R-:W-:Y:S01]  /*57e0*/  LEA.HI.X R99, R102, R13, R88, 0x1, P4 ;  /* 0x0000000d66637211 */ /* 0x000fe200020f0c58 */
[----:B------:R-:W-:Y:S01]  /*57f0*/  @P5 IMAD.MOV.U32 R102, RZ, RZ, R100 ;  /* 0x000000ffff665224 */ /* 0x000fe200078e0064 */
[----:B------:R-:W-:-:S04]  /*5800*/  ISETP.GT.AND P4, PT, R3, 0x180, P3 ;  /* 0x000001800300780c */ /* 0x000fc80001f84270 */
[----:B------:R0:W-:Y:S09]  /*5810*/  @P5 STG.E.U16 desc[UR36][R102.64], R110 ;  /* 0x0000006e66005986 */ /* 0x0001f2000c101524 */
[----:B------:R-:W-:Y:S05]  /*5820*/  @!P4 BRA `(.L_x_75) ;  /* 0x000000000004c947 */ /* 0x000fea0003800000 */
[----:B------:R2:W5:Y:S02]  /*5830*/  LDG.E.LTC128B.U16 R149, desc[UR36][R98.64+0x2] ;  /* 0x0000022462957981 */ /* 0x000564000c1e1520 */
.L_x_75:
[----:B------:R-:W-:Y:S05]  /*5840*/  BSYNC B1 ;  /* 0x0000000000017941 */ /* 0x000fea0003800000 */
.L_x_74:
[----:B-----5:R-:W-:Y:S01]  /*5850*/  IMAD.U32 R111, R149, 0x10000, RZ ;  /* 0x00010000956f7824 */ /* 0x020fe200078e00ff */
[----:B------:R-:W-:Y:S01]  /*5860*/  ISETP.GT.AND P0, PT, R3, 0x188, P0 ;  /* 0x000001880300780c */ /* 0x000fe20000704270 */
[----:B------:R-:W-:Y:S01]  /*5870*/  IMAD.WIDE.U32 R138, R124, 0x78, R138 ;  /* 0x000000787c8a7825 */ /* 0x000fe200078e008a */
[----:B------:R-:W-:Y:S03]  /*5880*/  BSSY B1, `(.L_x_76) ;  /* 0x0000010000017945 */ /* 0x000fe60003800000 */
[----:B0-----:R-:W-:Y:S01]  /*5890*/  FMUL R110, R111, R122 ;  /* 0x0000007a6f6e7220 */ /* 0x001fe20000400000 */
[----:B------:R-:W-:Y:S01]  /*58a0*/  @P4 IMAD.MOV.U32 R126, RZ, RZ, R100 ;  /* 0x000000ffff7e4224 */ /* 0x000fe200078e0064 */
[----:B------:R-:W-:Y:S02]  /*58b0*/  IADD3 R88, P5, R130, R138, RZ ;  /* 0x0000008a82587210 */ /* 0x000fe40007fbe0ff */
[----:B------:R-:W-:Y:S01]  /*58c0*/  FFMA R110, R89, R121, R110 ;  /* 0x00000079596e7223 */ /* 0x000fe2000000006e */
[----:B------:R-:W-:Y:S01]  /*58d0*/  @P4 IMAD.MOV.U32 R127, RZ, RZ, R103 ;  /* 0x000000ffff7f4224 */ /* 0x000fe200078e0067 */
[----:B------:R-:W-:-:S03]  /*58e0*/  IADD3.X R89, R131, R125, R139, P5, !PT ;  /* 0x0000007d83597210 */ /* 0x000fc60002ffe48b */
[----:B------:R-:W-:Y:S01]  /*58f0*/  F2FP.BF16.F32.PACK_AB R110, RZ, R110 ;  /* 0x0000006eff6e723e */ /* 0x000fe200000010ff */
[----:B------:R-:W-:-:S03]  /*5900*/  IMAD.WIDE.U32 R124, R7, R124, R88 ;  /* 0x0000007c077c7225 */ /* 0x000fc600078e0058 */
[----:B------:R-:W-:Y:S02]  /*5910*/  PRMT R7, R110, 0x7610, R7 ;  /* 0x000076106e077816 */ /* 0x000fe40000000007 */
[----:B------:R-:W-:-:S03]  /*5920*/  IADD3 R110, P5, R10, R124, RZ ;  /* 0x0000007c0a6e7210 */ /* 0x000fc60007fbe0ff */
[----:B------:R0:W-:Y:S01]  /*5930*/  @P4 STG.E.U16 desc[UR36][R126.64+0x2], R7 ;  /* 0x000002077e004986 */ /* 0x0001e2000c101524 */
[----:B------:R-:W-:-:S04]  /*5940*/  LEA R88, P4, R132, R12, 0x1 ;  /* 0x0000000c84587211 */ /* 0x000fc800078808ff */
[----:B------:R-:W-:Y:S01]  /*5950*/  LEA.HI.X R89, R132, R13, R134, 0x1, P4 ;  /* 0x0000000d84597211 */ /* 0x000fe200020f0c86 */
[----:B------:R-:W-:Y:S08]  /*5960*/  @!P0 BRA `(.L_x_77) ;  /* 0x0000000000048947 */ /* 0x000ff00003800000 */
[----:B------:R0:W5:Y:S02]  /*5970*/  LDG.E.LTC128B.U16 R149, desc[UR36][R88.64] ;  /* 0x0000002458957981 */ /* 0x000164000c1e1520 */
.L_x_77:
[----:B------:R-:W-:Y:S05]  /*5980*/  BSYNC B1 ;  /* 0x0000000000017941 */ /* 0x000fea0003800000 */
.L_x_76:
[----:B0----5:R-:W-:Y:S01]  /*5990*/  IMAD.U32 R7, R149, 0x10000, RZ ;  /* 0x0001000095077824 */ /* 0x021fe200078e00ff */
[----:B------:R-:W-:Y:S01]  /*59a0*/  IADD3 R10, P4, R133, R100, RZ ;  /* 0x00000064850a7210 */ /* 0x000fe20007f9e0ff */
[----:B------:R-:W-:Y:S01]  /*59b0*/  BSSY B1, `(.L_x_78) ;  /* 0x000000e000017945 */ /* 0x000fe20003800000 */
[----:B------:R-:W-:Y:S01]  /*59c0*/  IADD3.X R111, R11, R123, R125, P5, !PT ;  /* 0x0000007b0b6f7210 */ /* 0x000fe20002ffe47d */
[----:B------:R-:W-:Y:S01]  /*59d0*/  FMUL R7, R7, R122 ;  /* 0x0000007a07077220 */ /* 0x000fe20000400000 */
[----:B------:R-:W-:Y:S01]  /*59e0*/  ISETP.GT.AND P3, PT, R3, 0x188, P3 ;  /* 0x000001880300780c */ /* 0x000fe20001f64270 */
[----:B------:R-:W-:Y:S02]  /*59f0*/  IMAD.X R11, R103, 0x1, R135, P4 ;  /* 0x00000001670b7824 */ /* 0x000fe400020e0687 */
[----:B------:R-:W-:Y:S01]  /*5a00*/  FFMA R7, R90, R121, R7 ;  /* 0x000000795a077223 */ /* 0x000fe20000000007 */
[----:B------:R-:W-:-:S04]  /*5a10*/  IMAD.WIDE.U32 R88, R23, R20, R110 ;  /* 0x0000001417587225 */ /* 0x000fc800078e006e */
[----:B------:R-:W-:Y:S01]  /*5a20*/  F2FP.BF16.F32.PACK_AB R7, RZ, R7 ;  /* 0x00000007ff07723e */ /* 0x000fe200000010ff */
[----:B------:R-:W-:Y:S01]  /*5a30*/  IMAD.IADD R21, R21, 0x1, R89 ;  /* 0x0000000115157824 */ /* 0x000fe200078e0259 */
[----:B------:R-:W-:-:S03]  /*5a40*/  LEA R12, P5, R88, R12, 0x1 ;  /* 0x0000000c580c7211 */ /* 0x000fc600078a08ff */
[----:B------:R0:W-:Y:S01]  /*5a50*/  @P0 STG.E.U16 desc[UR36][R10.64], R7 ;  /* 0x000000070a000986 */ /* 0x0001e2000c101524 */
[----:B------:R-:W-:Y:S01]  /*5a60*/  LEA.HI.X R13, R88, R13, R21, 0x1, P5 ;  /* 0x0000000d580d7211 */ /* 0x000fe200028f0c15 */
[----:B------:R-:W-:Y:S08]  /*5a70*/  @!P3 BRA `(.L_x_79) ;  /* 0x000000000004b947 */ /* 0x000ff00003800000 */
[----:B------:R0:W5:Y:S02]  /*5a80*/  LDG.E.LTC128B.U16 R149, desc[UR36][R12.64+0x2] ;  /* 0x000002240c957981 */ /* 0x000164000c1e1520 */
.L_x_79:
[----:B------:R-:W-:Y:S05]  /*5a90*/  BSYNC B1 ;  /* 0x0000000000017941 */ /* 0x000fea0003800000 */
.L_x_78:
        /* <DEDUP_REMOVED lines=9> */
.L_x_81:
[----:B------:R-:W-:Y:S05]  /*5b30*/  BSYNC B1 ;  /* 0x0000000000017941 */ /* 0x000fea0003800000 */
.L_x_80:
[----:B-----5:R-:W-:Y:S01]  /*5b40*/  IMAD.U32 R7, R149, 0x10000, RZ ;  /* 0x0001000095077824 */ /* 0x020fe200078e00ff */
[----:B------:R-:W-:Y:S01]  /*5b50*/  ISETP.GT.AND P3, PT, R3, 0x180, P2 ;  /* 0x000001800300780c */ /* 0x000fe20001764270 */
[----:B0-----:R-:W-:Y:S01]  /*5b60*/  @P0 IMAD.MOV.U32 R20, RZ, RZ, R100 ;  /* 0x000000ffff140224 */ /* 0x001fe200078e0064 */
[----:B------:R-:W-:Y:S01]  /*5b70*/  BSSY B1, `(.L_x_82) ;  /* 0x0000008000017945 */ /* 0x000fe20003800000 */
[----:B------:R-:W-:Y:S01]  /*5b80*/  FMUL R7, R7, R122 ;  /* 0x0000007a07077220 */ /* 0x000fe20000400000 */
[----:B------:R-:W-:-:S03]  /*5b90*/  @P0 IMAD.MOV.U32 R21, RZ, RZ, R103 ;  /* 0x000000ffff150224 */ /* 0x000fc600078e0067 */
[----:B------:R-:W-:-:S05]  /*5ba0*/  FFMA R7, R92, R121, R7 ;  /* 0x000000795c077223 */ /* 0x000fca0000000007 */
[----:B------:R-:W-:-:S05]  /*5bb0*/  F2FP.BF16.F32.PACK_AB R7, RZ, R7 ;  /* 0x00000007ff07723e */ /* 0x000fca00000010ff */
[----:B------:R0:W-:Y:S01]  /*5bc0*/  @P0 STG.E.U16 desc[UR36][R20.64+0x10], R7 ;  /* 0x0000100714000986 */ /* 0x0001e2000c101524 */
[----:B------:R-:W-:Y:S05]  /*5bd0*/  @!P3 BRA `(.L_x_83) ;  /* 0x000000000004b947 */ /* 0x000fea0003800000 */
[----:B------:R0:W5:Y:S02]  /*5be0*/  LDG.E.LTC128B.U16 R149, desc[UR36][R98.64+0x12] ;  /* 0x0000122462957981 */ /* 0x000164000c1e1520 */
.L_x_83:
[----:B------:R-:W-:Y:S05]  /*5bf0*/  BSYNC B1 ;  /* 0x0000000000017941 */ /* 0x000fea0003800000 */
.L_x_82:
[----:B0----5:R-:W-:Y:S01]  /*5c00*/  IMAD.U32 R7, R149, 0x10000, RZ ;  /* 0x0001000095077824 */ /* 0x021fe200078e00ff */
[----:B------:R-:W-:Y:S01]  /*5c10*/  ISETP.GT.AND P1, PT, R3, 0x188, P1 ;  /* 0x000001880300780c */ /* 0x000fe20000f24270 */
[----:B------:R-:W-:Y:S01]  /*5c20*/  @P3 IMAD.MOV.U32 R101, RZ, RZ, R103 ;  /* 0x000000ffff653224 */ /* 0x000fe200078e0067 */
[----:B------:R-:W-:Y:S01]  /*5c30*/  BSSY B1, `(.L_x_84) ;  /* 0x0000007000017945 */ /* 0x000fe20003800000 */
[----:B------:R-:W-:-:S04]  /*5c40*/  FMUL R20, R7, R122 ;  /* 0x0000007a07147220 */ /* 0x000fc80000400000 */
[----:B------:R-:W-:-:S05]  /*5c50*/  FFMA R20, R93, R121, R20 ;  /* 0x000000795d147223 */ /* 0x000fca0000000014 */
[----:B------:R-:W-:-:S05]  /*5c60*/  F2FP.BF16.F32.PACK_AB R20, RZ, R20 ;  /* 0x00000014ff14723e */ /* 0x000fca00000010ff */
[----:B------:R0:W-:Y:S01]  /*5c70*/  @P3 STG.E.U16 desc[UR36][R100.64+0x12], R20 ;  /* 0x0000121464003986 */ /* 0x0001e2000c101524 */
[----:B------:R-:W-:Y:S05]  /*5c80*/  @!P1 BRA `(.L_x_85) ;  /* 0x0000000000049947 */ /* 0x000fea0003800000 */
[----:B------:R0:W5:Y:S02]  /*5c90*/  LDG.E.LTC128B.U16 R149, desc[UR36][R12.64+0x10] ;  /* 0x000010240c957981 */ /* 0x000164000c1e1520 */
.L_x_85:
[----:B------:R-:W-:Y:S05]  /*5ca0*/  BSYNC B1 ;  /* 0x0000000000017941 */ /* 0x000fea0003800000 */
.L_x_84:
        /* <DEDUP_REMOVED lines=9> */
.L_x_87:
[----:B------:R-:W-:Y:S05]  /*5d40*/  BSYNC B1 ;  /* 0x0000000000017941 */ /* 0x000fea0003800000 */
.L_x_86:
[----:B0----5:R-:W-:Y:S01]  /*5d50*/  IMAD.U32 R7, R149, 0x10000, RZ ;  /* 0x0001000095077824 */ /* 0x021fe200078e00ff */
        /* <DEDUP_REMOVED lines=9> */
.L_x_89:
[----:B------:R-:W-:Y:S05]  /*5df0*/  BSYNC B1 ;  /* 0x0000000000017941 */ /* 0x000fea0003800000 */
.L_x_88:
        /* <DEDUP_REMOVED lines=10> */
.L_x_91:
[----:B------:R-:W-:Y:S05]  /*5ea0*/  BSYNC B1 ;  /* 0x0000000000017941 */ /* 0x000fea0003800000 */
.L_x_90:
        /* <DEDUP_REMOVED lines=9> */
.L_x_93:
[----:B------:R-:W-:Y:S05]  /*5f40*/  BSYNC B1 ;  /* 0x0000000000017941 */ /* 0x000fea0003800000 */
.L_x_92:
        /* <DEDUP_REMOVED lines=9> */
.L_x_95:
[----:B------:R-:W-:Y:S05]  /*5fe0*/  BSYNC B1 ;  /* 0x0000000000017941 */ /* 0x000fea0003800000 */
.L_x_94:
        /* <DEDUP_REMOVED lines=10> */
.L_x_97:
[----:B------:R-:W-:Y:S05]  /*6090*/  BSYNC B1 ;  /* 0x0000000000017941 */ /* 0x000fea0003800000 */
.L_x_96:
        /* <DEDUP_REMOVED lines=10> */
.L_x_99:
[----:B------:R-:W-:Y:S05]  /*6140*/  BSYNC B1 ;  /* 0x0000000000017941 */ /* 0x000fea0003800000 */
.L_x_98:
        /* <DEDUP_REMOVED lines=9> */
.L_x_101:
[----:B------:R-:W-:Y:S05]  /*61e0*/  BSYNC B1 ;  /* 0x0000000000017941 */ /* 0x000fea0003800000 */
.L_x_100:
        /* <DEDUP_REMOVED lines=9> */
.L_x_103:
[----:B------:R-:W-:Y:S05]  /*6280*/  BSYNC B1 ;  /* 0x0000000000017941 */ /* 0x000fea0003800000 */
.L_x_102:
        /* <DEDUP_REMOVED lines=9> */
.L_x_105:
[----:B------:R-:W-:Y:S05]  /*6320*/  BSYNC B1 ;  /* 0x0000000000017941 */ /* 0x000fea0003800000 */
.L_x_104:
        /* <DEDUP_REMOVED lines=9> */
.L_x_107:
[----:B------:R-:W-:Y:S05]  /*63c0*/  BSYNC B1 ;  /* 0x0000000000017941 */ /* 0x000fea0003800000 */
.L_x_106:
        /* <DEDUP_REMOVED lines=9> */
.L_x_109:
[----:B------:R-:W-:Y:S05]  /*6460*/  BSYNC B1 ;  /* 0x0000000000017941 */ /* 0x000fea0003800000 */
.L_x_108:
        /* <DEDUP_REMOVED lines=9> */
.L_x_111:
[----:B------:R-:W-:Y:S05]  /*6500*/  BSYNC B1 ;  /* 0x0000000000017941 */ /* 0x000fea0003800000 */
.L_x_110:
        /* <DEDUP_REMOVED lines=9> */
.L_x_113:
[----:B------:R-:W-:Y:S05]  /*65a0*/  BSYNC B1 ;  /* 0x0000000000017941 */ /* 0x000fea0003800000 */
.L_x_112:
        /* <DEDUP_REMOVED lines=9> */
.L_x_115:
[----:B------:R-:W-:Y:S05]  /*6640*/  BSYNC B1 ;  /* 0x0000000000017941 */ /* 0x000fea0003800000 */
.L_x_114:
        /* <DEDUP_REMOVED lines=9> */
.L_x_117:
[----:B------:R-:W-:Y:S05]  /*66e0*/  BSYNC B1 ;  /* 0x0000000000017941 */ /* 0x000fea0003800000 */
.L_x_116:
        /* <DEDUP_REMOVED lines=9> */
.L_x_119:
[----:B------:R-:W-:Y:S05]  /*6780*/  BSYNC B1 ;  /* 0x0000000000017941 */ /* 0x000fea0003800000 */
.L_x_118:
[----:B0----5:R-:W-:Y:S01]  /*6790*/  IMAD.U32 R7, R149, 0x10000, RZ ;  /* 0x0001000095077824 */ /* 0x021fe200078e00ff */
[----:B------:R-:W-:-:S03]  /*67a0*/  ISETP.GT.AND P5, PT, R3, 0x100, P3 ;  /* 0x000001000300780c */ /* 0x000fc60001fa4270 */
[----:B------:R-:W-:-:S04]  /*67b0*/  FMUL R10, R7, R122 ;  /* 0x0000007a070a7220 */ /* 0x000fc80000400000 */
[----:B------:R-:W-:-:S05]  /*67c0*/  FFMA R10, R79, R121, R10 ;  /* 0x000000794f0a7223 */ /* 0x000fca000000000a */
[----:B------:R-:W-:-:S05]  /*67d0*/  F2FP.BF16.F32.PACK_AB R10, RZ, R10 ;  /* 0x0000000aff0a723e */ /* 0x000fca00000010ff */
[----:B------:R0:W-:Y:S04]  /*67e0*/  @P4 STG.E.U16 desc[UR36][R106.64+0x32], R10 ;  /* 0x0000320a6a004986 */ /* 0x0001e8000c101524 */
[----:B------:R-:W2:Y:S01]  /*67f0*/  @P5 LDG.E.LTC128B.U16 R149, desc[UR36][R108.64+0x20] ;  /* 0x000020246c955981 */ /* 0x000ea2000c1e1520 */
[C---:B------:R-:W-:Y:S01]  /*6800*/  IMAD.SHL.U32 R23, R4.reuse, 0x100, RZ ;  /* 0x0000010004177824 */ /* 0x040fe200078e00ff */
[----:B------:R-:W-:Y:S01]  /*6810*/  SHF.L.U64.HI R73, R4, 0x8, R5 ;  /* 0x0000000804497819 */ /* 0x000fe20000010205 */
[----:B------:R-:W-:Y:S03]  /*6820*/  BSSY B1, `(.L_x_120) ;  /* 0x000000b000017945 */ /* 0x000fe60003800000 */
[----:B------:R-:W-:-:S05]  /*6830*/  IADD3 R136, P4, R23, R136, RZ ;  /* 0x0000008817887210 */ /* 0x000fca0007f9e0ff */
[----:B------:R-:W-:Y:S01]  /*6840*/  IMAD.X R137, R73, 0x1, R105, P4 ;  /* 0x0000000149897824 */ /* 0x000fe200020e0669 */
[----:B------:R-:W-:Y:S01]  /*6850*/  ISETP.GT.AND P4, PT, R3, 0x100, P2 ;  /* 0x000001000300780c */ /* 0x000fe20001784270 */
[----:B--2---:R-:W-:-:S04]  /*6860*/  IMAD.U32 R7, R149, 0x10000, RZ ;  /* 0x0001000095077824 */ /* 0x004fc800078e00ff */
[----:B------:R-:W-:-:S04]  /*6870*/  FMUL R7, R7, R122 ;  /* 0x0000007a07077220 */ /* 0x000fc80000400000 */
[----:B------:R-:W-:-:S05]  /*6880*/  FFMA R7, R64, R121, R7 ;  /* 0x0000007940077223 */ /* 0x000fca0000000007 */
[----:B------:R-:W-:-:S05]  /*6890*/  F2FP.BF16.F32.PACK_AB R7, RZ, R7 ;  /* 0x00000007ff07723e */ /* 0x000fca00000010ff */
[----:B------:R0:W-:Y:S01]  /*68a0*/  @P5 STG.E.U16 desc[UR36][R136.64+0x20], R7 ;  /* 0x0000200788005986 */ /* 0x0001e2000c101524 */
[----:B------:R-:W-:Y:S05]  /*68b0*/  @!P4 BRA `(.L_x_121) ;  /* 0x000000000004c947 */ /* 0x000fea0003800000 */
[----:B------:R2:W5:Y:S02]  /*68c0*/  LDG.E.LTC128B.U16 R149, desc[UR36][R108.64+0x22] ;  /* 0x000022246c957981 */ /* 0x000564000c1e1520 */
.L_x_121:
[----:B------:R-:W-:Y:S05]  /*68d0*/  BSYNC B1 ;  /* 0x0000000000017941 */ /* 0x000fea0003800000 */
.L_x_120:
[----:B-----5:R-:W-:Y:S01]  /*68e0*/  IMAD.U32 R5, R149, 0x10000, RZ ;  /* 0x0001000095057824 */ /* 0x020fe200078e00ff */
[----:B------:R-:W-:-:S03]  /*68f0*/  ISETP.GT.AND P5, PT, R3, 0x108, P3 ;  /* 0x000001080300780c */ /* 0x000fc60001fa4270 */
[----:B------:R-:W-:-:S04]  /*6900*/  FMUL R4, R5, R122 ;  /* 0x0000007a05047220 */ /* 0x000fc80000400000 */
[----:B------:R-:W-:-:S05]  /*6910*/  FFMA R4, R65, R121, R4 ;  /* 0x0000007941047223 */ /* 0x000fca0000000004 */
[----:B------:R-:W-:-:S04]  /*6920*/  F2FP.BF16.F32.PACK_AB R4, RZ, R4 ;  /* 0x00000004ff04723e */ /* 0x000fc800000010ff */
[----:B0-----:R-:W-:-:S05]  /*6930*/  PRMT R7, R4, 0x7610, R7 ;  /* 0x0000761004077816 */ /* 0x001fca0000000007 */
[----:B------:R0:W-:Y:S04]  /*6940*/  @P4 STG.E.U16 desc[UR36][R136.64+0x22], R7 ;  /* 0x0000220788004986 */ /* 0x0001e8000c101524 */
[----:B------:R-:W3:Y:S01]  /*6950*/  @P5 LDG.E.LTC128B.U16 R149, desc[UR36][R96.64+0x20] ;  /* 0x0000202460955981 */ /* 0x000ee2000c1e1520 */
[----:B------:R-:W-:Y:S01]  /*6960*/  IADD3 R4, P4, R133, R136, RZ ;  /* 0x0000008885047210 */ /* 0x000fe20007f9e0ff */
[----:B---3--:R-:W-:-:S04]  /*6970*/  IMAD.U32 R5, R149, 0x10000, RZ ;  /* 0x0001000095057824 */ /* 0x008fc800078e00ff */
[----:B------:R-:W-:-:S04]  /*6980*/  FMUL R5, R5, R122 ;  /* 0x0000007a05057220 */ /* 0x000fc80000400000 */
[----:B------:R-:W-:Y:S01]  /*6990*/  FFMA R66, R66, R121, R5 ;  /* 0x0000007942427223 */ /* 0x000fe20000000005 */
[----:B------:R-:W-:Y:S01]  /*69a0*/  IMAD.X R5, R135, 0x1, R137, P4 ;  /* 0x0000000187057824 */ /* 0x000fe200020e0689 */
[----:B------:R-:W-:-:S03]  /*69b0*/  ISETP.GT.AND P4, PT, R3, 0x108, P2 ;  /* 0x000001080300780c */ /* 0x000fc60001784270 */
[----:B------:R-:W-:-:S05]  /*69c0*/  F2FP.BF16.F32.PACK_AB R66, RZ, R66 ;  /* 0x00000042ff42723e */ /* 0x000fca00000010ff */
[----:B------:R3:W-:Y:S05]  /*69d0*/  @P5 STG.E.U16 desc[UR36][R4.64+0x20], R66 ;  /* 0x0000204204005986 */ /* 0x0007ea000c101524 */
[----:B------:R-:W0:Y:S01]  /*69e0*/  @P4 LDG.E.LTC128B.U16 R149, desc[UR36][R96.64+0x22] ;  /* 0x0000222460954981 */ /* 0x000e22000c1e1520 */
[----:B------:R-:W-:Y:S01]  /*69f0*/  IADD3 R10, P5, R136, R133, RZ ;  /* 0x00000085880a7210 */ /* 0x000fe20007fbe0ff */
[----:B------:R-:W-:Y:S04]  /*6a00*/  BSSY B1, `(.L_x_122) ;  /* 0x000000a000017945 */ /* 0x000fe80003800000 */
[----:B------:R-:W-:Y:S01]  /*6a10*/  IMAD.X R11, R137, 0x1, R135, P5 ;  /* 0x00000001890b7824 */ /* 0x000fe200028e0687 */
[----:B------:R-:W-:Y:S01]  /*6a20*/  ISETP.GT.AND P5, PT, R3, 0x100, P1 ;  /* 0x000001000300780c */ /* 0x000fe20000fa4270 */
[----:B0-----:R-:W-:-:S04]  /*6a30*/  IMAD.U32 R7, R149, 0x10000, RZ ;  /* 0x0001000095077824 */ /* 0x001fc800078e00ff */
[----:B------:R-:W-:-:S04]  /*6a40*/  FMUL R20, R7, R122 ;  /* 0x0000007a07147220 */ /* 0x000fc80000400000 */
[----:B------:R-:W-:-:S05]  /*6a50*/  FFMA R20, R67, R121, R20 ;  /* 0x0000007943147223 */ /* 0x000fca0000000014 */
[----:B------:R-:W-:-:S05]  /*6a60*/  F2FP.BF16.F32.PACK_AB R20, RZ, R20 ;  /* 0x00000014ff14723e */ /* 0x000fca00000010ff */
[----:B------:R3:W-:Y:S01]  /*6a70*/  @P4 STG.E.U16 desc[UR36][R10.64+0x22], R20 ;  /* 0x000022140a004986 */ /* 0x0007e2000c101524 */
[----:B------:R-:W-:Y:S05]  /*6a80*/  @!P5 BRA `(.L_x_123) ;  /* 0x000000000004d947 */ /* 0x000fea0003800000 */
[----:B------:R0:W5:Y:S02]  /*6a90*/  LDG.E.LTC128B.U16 R149, desc[UR36][R108.64+0x30] ;  /* 0x000030246c957981 */ /* 0x000164000c1e1520 */
.L_x_123:
[----:B------:R-:W-:Y:S05]  /*6aa0*/  BSYNC B1 ;  /* 0x0000000000017941 */ /* 0x000fea0003800000 */
.L_x_122:
        /* <DEDUP_REMOVED lines=9> */
.L_x_125:
[----:B------:R-:W-:Y:S05]  /*6b40*/  BSYNC B1 ;  /* 0x0000000000017941 */ /* 0x000fea0003800000 */
.L_x_124:
[----:B0----5:R-:W-:Y:S01]  /*6b50*/  IMAD.U32 R7, R149, 0x10000, RZ ;  /* 0x0001000095077824 */ /* 0x021fe200078e00ff */
[----:B------:R-:W-:Y:S01]  /*6b60*/  ISETP.GT.AND P5, PT, R3, 0x108, P1 ;  /* 0x000001080300780c */ /* 0x000fe20000fa4270 */
[----:B------:R-:W-:Y:S02]  /*6b70*/  BSSY B1, `(.L_x_126) ;  /* 0x0000007000017945 */ /* 0x000fe40003800000 */
[----:B---3--:R-:W-:-:S04]  /*6b80*/  FMUL R10, R7, R122 ;  /* 0x0000007a070a7220 */ /* 0x008fc80000400000 */
[----:B------:R-:W-:-:S05]  /*6b90*/  FFMA R10, R69, R121, R10 ;  /* 0x00000079450a7223 */ /* 0x000fca000000000a */
[----:B------:R-:W-:-:S05]  /*6ba0*/  F2FP.BF16.F32.PACK_AB R10, RZ, R10 ;  /* 0x0000000aff0a723e */ /* 0x000fca00000010ff */
[----:B------:R0:W-:Y:S01]  /*6bb0*/  @P4 STG.E.U16 desc[UR36][R136.64+0x32], R10 ;  /* 0x0000320a88004986 */ /* 0x0001e2000c101524 */
[----:B------:R-:W-:Y:S05]  /*6bc0*/  @!P5 BRA `(.L_x_127) ;  /* 0x000000000004d947 */ /* 0x000fea0003800000 */
[----:B------:R3:W5:Y:S02]  /*6bd0*/  LDG.E.LTC128B.U16 R149, desc[UR36][R96.64+0x30] ;  /* 0x0000302460957981 */ /* 0x000764000c1e1520 */
.L_x_127:
[----:B------:R-:W-:Y:S05]  /*6be0*/  BSYNC B1 ;  /* 0x0000000000017941 */ /* 0x000fea0003800000 */
.L_x_126:
        /* <DEDUP_REMOVED lines=9> */
.L_x_129:
[----:B------:R-:W-:Y:S05]  /*6c80*/  BSYNC B1 ;  /* 0x0000000000017941 */ /* 0x000fea0003800000 */
.L_x_128:
        /* <DEDUP_REMOVED lines=9> */
.L_x_131:
[----:B------:R-:W-:Y:S05]  /*6d20*/  BSYNC B1 ;  /* 0x0000000000017941 */ /* 0x000fea0003800000 */
.L_x_130:
[----:B-----5:R-:W-:Y:S01]  /*6d30*/  IMAD.U32 R7, R149, 0x10000, RZ ;  /* 0x0001000095077824 */ /* 0x020fe200078e00ff */
[----:B0-----:R-:W-:Y:S01]  /*6d40*/  IADD3 R10, P4, R23, R136, RZ ;  /* 0x00000088170a7210 */ /* 0x001fe20007f9e0ff */
[----:B------:R-:W-:Y:S02]  /*6d50*/  BSSY B1, `(.L_x_132) ;  /* 0x0000009000017945 */ /* 0x000fe40003800000 */
[----:B------:R-:W-:Y:S02]  /*6d60*/  FMUL R7, R7, R122 ;  /* 0x0000007a07077220 */ /* 0x000fe40000400000 */
[----:B------:R-:W-:Y:S01]  /*6d70*/  IMAD.X R11, R73, 0x1, R137, P4 ;  /* 0x00000001490b7824 */ /* 0x000fe200020e0689 */
[----:B------:R-:W-:Y:S01]  /*6d80*/  ISETP.GT.AND P4, PT, R3, 0x180, P2 ;  /* 0x000001800300780c */ /* 0x000fe20001784270 */
[----:B------:R-:W-:-:S05]  /*6d90*/  FFMA R7, R56, R121, R7 ;  /* 0x0000007938077223 */ /* 0x000fca0000000007 */
[----:B------:R-:W-:-:S05]  /*6da0*/  F2FP.BF16.F32.PACK_AB R7, RZ, R7 ;  /* 0x00000007ff07723e */ /* 0x000fca00000010ff */
[----:B------:R0:W-:Y:S02]  /*6db0*/  @P5 STG.E.U16 desc[UR36][R10.64+0x20], R7 ;  /* 0x000020070a005986 */ /* 0x0001e4000c101524 */
[----:B------:R-:W-:Y:S05]  /*6dc0*/  @!P4 BRA `(.L_x_133) ;  /* 0x000000000004c947 */ /* 0x000fea0003800000 */
[----:B------:R0:W5:Y:S02]  /*6dd0*/  LDG.E.LTC128B.U16 R149, desc[UR36][R98.64+0x22] ;  /* 0x0000222462957981 */ /* 0x000164000c1e1520 */
.L_x_133:
[----:B------:R-:W-:Y:S05]  /*6de0*/  BSYNC B1 ;  /* 0x0000000000017941 */ /* 0x000fea0003800000 */
.L_x_132:
        /* <DEDUP_REMOVED lines=9> */
.L_x_135:
[----:B------:R-:W-:Y:S05]  /*6e80*/  BSYNC B1 ;  /* 0x0000000000017941 */ /* 0x000fea0003800000 */
.L_x_134:
[----:B-----5:R-:W-:Y:S01]  /*6e90*/  IMAD.U32 R7, R149, 0x10000, RZ ;  /* 0x0001000095077824 */ /* 0x020fe200078e00ff */
[----:B0-----:R-:W-:Y:S01]  /*6ea0*/  IADD3 R20, P4, R133, R10, RZ ;  /* 0x0000000a85147210 */ /* 0x001fe20007f9e0ff */
[----:B------:R-:W-:Y:S01]  /*6eb0*/  BSSY B1, `(.L_x_136) ;  /* 0x0000009000017945 */ /* 0x000fe20003800000 */
[----:B------:R-:W-:Y:S01]  /*6ec0*/  ISETP.GT.AND P2, PT, R3, 0x188, P2 ;  /* 0x000001880300780c */ /* 0x000fe20001744270 */
[----:B------:R-:W-:Y:S02]  /*6ed0*/  FMUL R7, R7, R122 ;  /* 0x0000007a07077220 */ /* 0x000fe40000400000 */
[----:B------:R-:W-:Y:S02]  /*6ee0*/  IMAD.X R21, R135, 0x1, R11, P4 ;  /* 0x0000000187157824 */ /* 0x000fe400020e060b */
[----:B------:R-:W-:-:S05]  /*6ef0*/  FFMA R7, R58, R121, R7 ;  /* 0x000000793a077223 */ /* 0x000fca0000000007 */
[----:B------:R-:W-:-:S05]  /*6f00*/  F2FP.BF16.F32.PACK_AB R7, RZ, R7 ;  /* 0x00000007ff07723e */ /* 0x000fca00000010ff */
[----:B------:R0:W-:Y:S01]  /*6f10*/  @P3 STG.E.U16 desc[UR36][R20.64+0x20], R7 ;  /* 0x0000200714003986 */ /* 0x0001e2000c101524 */
[----:B------:R-:W-:Y:S05]  /*6f20*/  @!P2 BRA `(.L_x_137) ;  /* 0x000000000004a947 */ /* 0x000fea0003800000 */
[----:B------:R0:W5:Y:S02]  /*6f30*/  LDG.E.LTC128B.U16 R149, desc[UR36][R12.64+0x22] ;  /* 0x000022240c957981 */ /* 0x000164000c1e1520 */
.L_x_137:
[----:B------:R-:W-:Y:S05]  /*6f40*/  BSYNC B1 ;  /* 0x0000000000017941 */ /* 0x000fea0003800000 */
.L_x_136:
[----:B0----5:R-:W-:Y:S01]  /*6f50*/  IMAD.U32 R7, R149, 0x10000, RZ ;  /* 0x0001000095077824 */ /* 0x021fe200078e00ff */
[----:B------:R-:W-:Y:S01]  /*6f60*/  ISETP.GT.AND P3, PT, R3, 0x180, P1 ;  /* 0x000001800300780c */ /* 0x000fe20000f64270 */
[----:B------:R-:W-:Y:S02]  /*6f70*/  BSSY B1, `(.L_x_138) ;  /* 0x0000009000017945 */ /* 0x000fe40003800000 */
[----:B------:R-:W-:-:S04]  /*6f80*/  FMUL R56, R7, R122 ;  /* 0x0000007a07387220 */ /* 0x000fc80000400000 */
[----:B------:R-:W-:Y:S01]  /*6f90*/  FFMA R59, R59, R121, R56 ;  /* 0x000000793b3b7223 */ /* 0x000fe20000000038 */
[----:B------:R-:W-:-:S04]  /*6fa0*/  IADD3 R56, P4, P5, R133, R136, R23 ;  /* 0x0000008885387210 */ /* 0x000fc80007d9e017 */
[----:B------:R-:W-:Y:S02]  /*6fb0*/  F2FP.BF16.F32.PACK_AB R59, RZ, R59 ;  /* 0x0000003bff3b723e */ /* 0x000fe400000010ff */
[----:B------:R-:W-:-:S05]  /*6fc0*/  IADD3.X R57, R135, R137, R73, P4, P5 ;  /* 0x0000008987397210 */ /* 0x000fca00027ea449 */
[----:B------:R0:W-:Y:S01]  /*6fd0*/  @P2 STG.E.U16 desc[UR36][R56.64+0x22], R59 ;  /* 0x0000223b38002986 */ /* 0x0001e2000c101524 */
[----:B------:R-:W-:Y:S05]  /*6fe0*/  @!P3 BRA `(.L_x_139) ;  /* 0x000000000004b947 */ /* 0x000fea0003800000 */
[----:B------:R0:W5:Y:S02]  /*6ff0*/  LDG.E.LTC128B.U16 R149, desc[UR36][R98.64+0x30] ;  /* 0x0000302462957981 */ /* 0x000164000c1e1520 */
.L_x_139:
[----:B------:R-:W-:Y:S05]  /*7000*/  BSYNC B1 ;  /* 0x0000000000017941 */ /* 0x000fea0003800000 */
.L_x_138:
        /* <DEDUP_REMOVED lines=9> */
.L_x_141:
[----:B------:R-:W-:Y:S05]  /*70a0*/  BSYNC B1 ;  /* 0x0000000000017941 */ /* 0x000fea0003800000 */
.L_x_140:
        /* <DEDUP_REMOVED lines=9> */
.L_x_143:
[----:B------:R-:W-:Y:S05]  /*7140*/  BSYNC B1 ;  /* 0x0000000000017941 */ /* 0x000fea0003800000 */
.L_x_142:
        /* <DEDUP_REMOVED lines=9> */
.L_x_145:
[----:B------:R-:W-:Y:S05]  /*71e0*/  BSYNC B1 ;  /* 0x0000000000017941 */ /* 0x000fea0003800000 */
.L_x_144:
        /* <DEDUP_REMOVED lines=10> */
.L_x_147:
[----:B------:R-:W-:Y:S05]  /*7290*/  BSYNC B1 ;  /* 0x0000000000017941 */ /* 0x000fea0003800000 */
.L_x_146:
        /* <DEDUP_REMOVED lines=10> */
.L_x_149:
[----:B------:R-:W-:Y:S05]  /*7340*/  BSYNC B1 ;  /* 0x0000000000017941 */ /* 0x000fea0003800000 */
.L_x_148:
        /* <DEDUP_REMOVED lines=9> */
.L_x_151:
[----:B------:R-:W-:Y:S05]  /*73e0*/  BSYNC B1 ;  /* 0x0000000000017941 */ /* 0x000fea0003800000 */
.L_x_150:
        /* <DEDUP_REMOVED lines=9> */
.L_x_153:
[----:B------:R-:W-:Y:S05]  /*7480*/  BSYNC B1 ;  /* 0x0000000000017941 */ /* 0x000fea0003800000 */
.L_x_152:
        /* <DEDUP_REMOVED lines=10> */
.L_x_155:
[----:B------:R-:W-:Y:S05]  /*7530*/  BSYNC B1 ;  /* 0x0000000000017941 */ /* 0x000fea0003800000 */
.L_x_154:
        /* <DEDUP_REMOVED lines=10> */
.L_x_157:
[----:B------:R-:W-:Y:S05]  /*75e0*/  BSYNC B1 ;  /* 0x0000000000017941 */ /* 0x000fea0003800000 */
.L_x_156:
        /* <DEDUP_REMOVED lines=9> */
.L_x_159:
[----:B------:R-:W-:Y:S05]  /*7680*/  BSYNC B1 ;  /* 0x0000000000017941 */ /* 0x000fea0003800000 */
.L_x_158:
        /* <DEDUP_REMOVED lines=9> */
.L_x_161:
[----:B------:R-:W-:Y:S05]  /*7720*/  BSYNC B1 ;  /* 0x0000000000017941 */ /* 0x000fea0003800000 */
.L_x_160:
        /* <DEDUP_REMOVED lines=9> */
.L_x_163:
[----:B------:R-:W-:Y:S05]  /*77c0*/  BSYNC B1 ;  /* 0x0000000000017941 */ /* 0x000fea0003800000 */
.L_x_162:
        /* <DEDUP_REMOVED lines=9> */
.L_x_165:
[----:B------:R-:W-:Y:S05]  /*7860*/  BSYNC B1 ;  /* 0x0000000000017941 */ /* 0x000fea0003800000 */
.L_x_164:
        /* <DEDUP_REMOVED lines=9> */
.L_x_167:
[----:B------:R-:W-:Y:S05]  /*7900*/  BSYNC B1 ;  /* 0x0000000000017941 */ /* 0x000fea0003800000 */
.L_x_166:
        /* <DEDUP_REMOVED lines=9> */
.L_x_169:
[----:B------:R-:W-:Y:S05]  /*79a0*/  BSYNC B1 ;  /* 0x0000000000017941 */ /* 0x000fea0003800000 */
.L_x_168:
        /* <DEDUP_REMOVED lines=9> */
.L_x_171:
[----:B------:R-:W-:Y:S05]  /*7a40*/  BSYNC B1 ;  /* 0x0000000000017941 */ /* 0x000fea0003800000 */
.L_x_170:
        /* <DEDUP_REMOVED lines=9> */
.L_x_173:
[----:B------:R-:W-:Y:S05]  /*7ae0*/  BSYNC B1 ;  /* 0x0000000000017941 */ /* 0x000fea0003800000 */
.L_x_172:
        /* <DEDUP_REMOVED lines=9> */
.L_x_175:
[----:B------:R-:W-:Y:S05]  /*7b80*/  BSYNC B1 ;  /* 0x0000000000017941 */ /* 0x000fea0003800000 */
.L_x_174:
        /* <DEDUP_REMOVED lines=9> */
.L_x_177:
[----:B------:R-:W-:Y:S05]  /*7c20*/  BSYNC B1 ;  /* 0x0000000000017941 */ /* 0x000fea0003800000 */
.L_x_176:
        /* <DEDUP_REMOVED lines=9> */
.L_x_179:
[----:B------:R-:W-:Y:S05]  /*7cc0*/  BSYNC B1 ;  /* 0x0000000000017941 */ /* 0x000fea0003800000 */
.L_x_178:
        /* <DEDUP_REMOVED lines=9> */
.L_x_181:
[----:B------:R-:W-:Y:S05]  /*7d60*/  BSYNC B1 ;  /* 0x0000000000017941 */ /* 0x000fea0003800000 */
.L_x_180:
        /* <DEDUP_REMOVED lines=9> */
.L_x_183:
[----:B------:R-:W-:Y:S05]  /*7e00*/  BSYNC B1 ;  /* 0x0000000000017941 */ /* 0x000fea0003800000 */
.L_x_182:
        /* <DEDUP_REMOVED lines=9> */
.L_x_185:
[----:B------:R-:W-:Y:S05]  /*7ea0*/  BSYNC B1 ;  /* 0x0000000000017941 */ /* 0x000fea0003800000 */
.L_x_184:
        /* <DEDUP_REMOVED lines=9> */
.L_x_187:
[----:B------:R-:W-:Y:S05]  /*7f40*/  BSYNC B1 ;  /* 0x0000000000017941 */ /* 0x000fea0003800000 */
.L_x_186:
        /* <DEDUP_REMOVED lines=9> */
.L_x_189:
[----:B------:R-:W-:Y:S05]  /*7fe0*/  BSYNC B1 ;  /* 0x0000000000017941 */ /* 0x000fea0003800000 */
.L_x_188:
        /* <DEDUP_REMOVED lines=9> */
.L_x_191:
[----:B------:R-:W-:Y:S05]  /*8080*/  BSYNC B1 ;  /* 0x0000000000017941 */ /* 0x000fea0003800000 */
.L_x_190:
        /* <DEDUP_REMOVED lines=9> */
.L_x_193:
[----:B------:R-:W-:Y:S05]  /*8120*/  BSYNC B1 ;  /* 0x0000000000017941 */ /* 0x000fea0003800000 */
.L_x_192:
        /* <DEDUP_REMOVED lines=9> */
.L_x_195:
[----:B------:R-:W-:Y:S05]  /*81c0*/  BSYNC B1 ;  /* 0x0000000000017941 */ /* 0x000fea0003800000 */
.L_x_194:
        /* <DEDUP_REMOVED lines=9> */
.L_x_197:
[----:B------:R-:W-:Y:S05]  /*8260*/  BSYNC B1 ;  /* 0x0000000000017941 */ /* 0x000fea0003800000 */
.L_x_196:
        /* <DEDUP_REMOVED lines=9> */
.L_x_199:
[----:B------:R-:W-:Y:S05]  /*8300*/  BSYNC B1 ;  /* 0x0000000000017941 */ /* 0x000fea0003800000 */
.L_x_198:
        /* <DEDUP_REMOVED lines=9> */
.L_x_201:
[----:B------:R-:W-:Y:S05]  /*83a0*/  BSYNC B1 ;  /* 0x0000000000017941 */ /* 0x000fea0003800000 */
.L_x_200:
        /* <DEDUP_REMOVED lines=9> */
.L_x_203:
[----:B------:R-:W-:Y:S05]  /*8440*/  BSYNC B1 ;  /* 0x0000000000017941 */ /* 0x000fea0003800000 */
.L_x_202:
        /* <DEDUP_REMOVED lines=9> */
.L_x_205:
[----:B------:R-:W-:Y:S05]  /*84e0*/  BSYNC B1 ;  /* 0x0000000000017941 */ /* 0x000fea0003800000 */
.L_x_204:
        /* <DEDUP_REMOVED lines=9> */
.L_x_207:
[----:B------:R-:W-:Y:S05]  /*8580*/  BSYNC B1 ;  /* 0x0000000000017941 */ /* 0x000fea0003800000 */
.L_x_206:
        /* <DEDUP_REMOVED lines=9> */
.L_x_209:
[----:B------:R-:W-:Y:S05]  /*8620*/  BSYNC B1 ;  /* 0x0000000000017941 */ /* 0x000fea0003800000 */
.L_x_208:
[----:B------:R-:W-:Y:S05]  /*8630*/  @!P0 BRA `(.L_x_210) ;  /* 0x0000001c00288947 */ /* 0x000fea0003800000 */
[----:B-----5:R-:W-:-:S04]  /*8640*/  IMAD.U32 R149, R149, 0x10000, RZ ;  /* 0x0001000095957824 */ /* 0x020fc800078e00ff */
[----:B0-----:R-:W-:-:S04]  /*8650*/  FMUL R4, R149, R122 ;  /* 0x0000007a95047220 */ /* 0x001fc80000400000 */
[----:B------:R-:W-:-:S05]  /*8660*/  FFMA R4, R31, R121, R4 ;  /* 0x000000791f047223 */ /* 0x000fca0000000004 */
[----:B------:R-:W-:-:S05]  /*8670*/  F2FP.BF16.F32.PACK_AB R4, RZ, R4 ;  /* 0x00000004ff04723e */ /* 0x000fca00000010ff */
[----:B------:R0:W-:Y:S01]  /*8680*/  STG.E.U16 desc[UR36][R20.64+0x52], R4 ;  /* 0x0000520414007986 */ /* 0x0001e2000c101524 */
[----:B------:R-:W-:Y:S05]  /*8690*/  BRA `(.L_x_210) ;  /* 0x0000001c00107947 */ /* 0x000fea0003800000 */
.L_x_33:
[----:B------:R-:W-:Y:S01]  /*86a0*/  ULDC.64 UR4, c[0x0][0x5c0] ;  /* 0x0001700000047ab9 */ /* 0x000fe20000000a00 */
[-C--:B------:R-:W-:Y:S01]  /*86b0*/  FMUL R112, R112, R121.reuse ;  /* 0x0000007970707220 */ /* 0x080fe20000400000 */
[----:B------:R-:W-:Y:S01]  /*86c0*/  LEA R8, P2, R132, UR4, 0x1 ;  /* 0x0000000484087c11 */ /* 0x000fe2000f8408ff */
[----:B------:R-:W-:Y:S01]  /*86d0*/  IMAD.SHL.U32 R13, R4, 0x10, RZ ;  /* 0x00000010040d7824 */ /* 0x000fe200078e00ff */
[----:B------:R-:W-:Y:S01]  /*86e0*/  ISETP.GT.AND P3, PT, R6, 0x1, PT ;  /* 0x000000010600780c */ /* 0x000fe20003f64270 */
[-C--:B------:R-:W-:Y:S01]  /*86f0*/  FMUL R113, R113, R121.reuse ;  /* 0x0000007971717220 */ /* 0x080fe20000400000 */
[----:B------:R-:W-:Y:S01]  /*8700*/  F2FP.BF16.F32.PACK_AB R112, RZ, R112 ;  /* 0x00000070ff70723e */ /* 0x000fe200000010ff */
[-C--:B------:R-:W-:Y:S01]  /*8710*/  FMUL R115, R115, R121.reuse ;  /* 0x0000007973737220 */ /* 0x080fe20000400000 */
[----:B------:R-:W-:Y:S01]  /*8720*/  LEA.HI.X R9, R132, UR5, R135, 0x1, P2 ;  /* 0x0000000584097c11 */ /* 0x000fe200090f0c87 */
[-C--:B------:R-:W-:Y:S01]  /*8730*/  FMUL R114, R114, R121.reuse ;  /* 0x0000007972727220 */ /* 0x080fe20000400000 */
[C---:B------:R-:W-:Y:S01]  /*8740*/  ISETP.GT.AND P2, PT, R3.reuse, RZ, P3 ;  /* 0x000000ff0300720c */ /* 0x040fe20001f44270 */
[-C--:B------:R-:W-:Y:S01]  /*8750*/  FMUL R116, R116, R121.reuse ;  /* 0x0000007974747220 */ /* 0x080fe20000400000 */
[C---:B------:R-:W-:Y:S01]  /*8760*/  ISETP.GT.AND P5, PT, R3.reuse, 0x8, P0 ;  /* 0x000000080300780c */ /* 0x040fe200007a4270 */
[----:B------:R-:W-:Y:S01]  /*8770*/  @P1 STG.E.U16 desc[UR36][R8.64], R112 ;  /* 0x0000007008001986 */ /* 0x000fe2000c101524 */
[----:B------:R-:W-:Y:S01]  /*8780*/  ISETP.GT.AND P1, PT, R3, 0x8, P3 ;  /* 0x000000080300780c */ /* 0x000fe20001f24270 */
[-C--:B------:R-:W-:Y:S01]  /*8790*/  FMUL R117, R117, R121.reuse ;  /* 0x0000007975757220 */ /* 0x080fe20000400000 */
[----:B------:R-:W-:Y:S01]  /*87a0*/  SHF.L.U64.HI R7, R4, 0x4, R5 ;  /* 0x0000000404077819 */ /* 0x000fe20000010205 */
[-C--:B------:R-:W-:Y:S01]  /*87b0*/  FMUL R118, R118, R121.reuse ;  /* 0x0000007976767220 */ /* 0x080fe20000400000 */
[----:B------:R-:W-:Y:S01]  /*87c0*/  IADD3 R10, P4, R13, R8, RZ ;  /* 0x000000080d0a7210 */ /* 0x000fe20007f9e0ff */
[----:B------:R-:W-:Y:S01]  /*87d0*/  FMUL R119, R119, R121 ;  /* 0x0000007977777220 */ /* 0x000fe20000400000 */
[----:B------:R-:W-:Y:S01]  /*87e0*/  F2FP.BF16.F32.PACK_AB R113, RZ, R113 ;  /* 0x00000071ff71723e */ /* 0x000fe200000010ff */
[----:B------:R-:W-:Y:S01]  /*87f0*/  FMUL R104, R104, R121 ;  /* 0x0000007968687220 */ /* 0x000fe20000400000 */
[----:B------:R-:W-:Y:S01]  /*8800*/  F2FP.BF16.F32.PACK_AB R115, RZ, R115 ;  /* 0x00000073ff73723e */ /* 0x000fe200000010ff */
[----:B------:R-:W-:Y:S01]  /*8810*/  IMAD.X R11, R7, 0x1, R9, P4 ;  /* 0x00000001070b7824 */ /* 0x000fe200020e0609 */
[----:B------:R-:W-:Y:S01]  /*8820*/  F2FP.BF16.F32.PACK_AB R114, RZ, R114 ;  /* 0x00000072ff72723e */ /* 0x000fe200000010ff */
[----:B------:R-:W-:Y:S01]  /*8830*/  @P2 STG.E.U16 desc[UR36][R8.64+0x2], R113 ;  /* 0x0000027108002986 */ /* 0x000fe2000c101524 */
[C---:B------:R-:W-:Y:S01]  /*8840*/  ISETP.GT.AND P2, PT, R6.reuse, 0x8, PT ;  /* 0x000000080600780c */ /* 0x040fe20003f44270 */
[----:B------:R-:W-:Y:S01]  /*8850*/  IMAD R12, R5, 0xf0, RZ ;  /* 0x000000f0050c7824 */ /* 0x000fe200078e02ff */
[----:B------:R-:W-:Y:S01]  /*8860*/  F2FP.BF16.F32.PACK_AB R116, RZ, R116 ;  /* 0x00000074ff74723e */ /* 0x000fe200000010ff */
[----:B------:R-:W-:Y:S01]  /*8870*/  @P1 STG.E.U16 desc[UR36][R10.64+0x2], R115 ;  /* 0x000002730a001986 */ /* 0x000fe2000c101524 */
[----:B------:R-:W-:Y:S01]  /*8880*/  ISETP.GT.AND P1, PT, R6, 0x9, PT ;  /* 0x000000090600780c */ /* 0x000fe20003f24270 */
[----:B------:R-:W-:Y:S01]  /*8890*/  IMAD.WIDE.U32 R20, R4, 0xf0, R10 ;  /* 0x000000f004147825 */ /* 0x000fe200078e000a */
[----:B------:R-:W-:Y:S01]  /*88a0*/  F2FP.BF16.F32.PACK_AB R117, RZ, R117 ;  /* 0x00000075ff75723e */ /* 0x000fe200000010ff */
[----:B------:R-:W-:Y:S01]  /*88b0*/  @P5 STG.E.U16 desc[UR36][R10.64], R114 ;  /* 0x000000720a005986 */ /* 0x000fe2000c101524 */
[C---:B------:R-:W-:Y:S01]  /*88c0*/  ISETP.GT.AND P5, PT, R3.reuse, RZ, P2 ;  /* 0x000000ff0300720c */ /* 0x040fe200017a4270 */
[----:B------:R-:W-:Y:S01]  /*88d0*/  IMAD.IADD R21, R12, 0x1, R21 ;  /* 0x000000010c157824 */ /* 0x000fe200078e0215 */
[----:B------:R-:W-:Y:S01]  /*88e0*/  ISETP.GT.AND P4, PT, R3, RZ, P1 ;  /* 0x000000ff0300720c */ /* 0x000fe20000f84270 */
[-C--:B------:R-:W-:Y:S01]  /*88f0*/  FMUL R105, R105, R121.reuse ;  /* 0x0000007969697220 */ /* 0x080fe20000400000 */
[----:B------:R-:W-:Y:S01]  /*8900*/  F2FP.BF16.F32.PACK_AB R118, RZ, R118 ;  /* 0x00000076ff76723e */ /* 0x000fe200000010ff */
[----:B------:R-:W-:Y:S01]  /*8910*/  FMUL R106, R106, R121 ;  /* 0x000000796a6a7220 */ /* 0x000fe20000400000 */
[----:B------:R-:W-:Y:S01]  /*8920*/  F2FP.BF16.F32.PACK_AB R119, RZ, R119 ;  /* 0x00000077ff77723e */ /* 0x000fe200000010ff */
[-C--:B------:R-:W-:Y:S01]  /*8930*/  FMUL R107, R107, R121.reuse ;  /* 0x000000796b6b7220 */ /* 0x080fe20000400000 */
[----:B------:R-:W-:Y:S01]  /*8940*/  F2FP.BF16.F32.PACK_AB R104, RZ, R104 ;  /* 0x00000068ff68723e */ /* 0x000fe200000010ff */
[----:B------:R-:W-:Y:S01]  /*8950*/  FMUL R108, R108, R121 ;  /* 0x000000796c6c7220 */ /* 0x000fe20000400000 */
[----:B------:R-:W-:Y:S01]  /*8960*/  F2FP.BF16.F32.PACK_AB R105, RZ, R105 ;  /* 0x00000069ff69723e */ /* 0x000fe200000010ff */
[-C--:B------:R-:W-:Y:S01]  /*8970*/  FMUL R109, R109, R121.reuse ;  /* 0x000000796d6d7220 */ /* 0x080fe20000400000 */
[----:B------:R-:W-:Y:S01]  /*8980*/  PRMT R14, R104, 0x7610, R14 ;  /* 0x00007610680e7816 */ /* 0x000fe2000000000e */
[----:B------:R-:W-:Y:S01]  /*8990*/  @P5 STG.E.U16 desc[UR36][R8.64+0x10], R116 ;  /* 0x0000107408005986 */ /* 0x000fe2000c101524 */
[C---:B------:R-:W-:Y:S01]  /*89a0*/  ISETP.GT.AND P5, PT, R3.reuse, 0x8, P2 ;  /* 0x000000080300780c */ /* 0x040fe200017a4270 */
[-C--:B------:R-:W-:Y:S01]  /*89b0*/  FMUL R110, R110, R121.reuse ;  /* 0x000000796e6e7220 */ /* 0x080fe20000400000 */
[----:B------:R-:W-:Y:S01]  /*89c0*/  F2FP.BF16.F32.PACK_AB R106, RZ, R106 ;  /* 0x0000006aff6a723e */ /* 0x000fe200000010ff */
[----:B------:R-:W-:Y:S01]  /*89d0*/  @P4 STG.E.U16 desc[UR36][R8.64+0x12], R117 ;  /* 0x0000127508004986 */ /* 0x000fe2000c101524 */
[----:B------:R-:W-:Y:S01]  /*89e0*/  ISETP.GT.AND P4, PT, R3, 0x8, P1 ;  /* 0x000000080300780c */ /* 0x000fe20000f84270 */
[----:B------:R-:W-:Y:S01]  /*89f0*/  FMUL R111, R111, R121 ;  /* 0x000000796f6f7220 */ /* 0x000fe20000400000 */
[----:B------:R-:W-:Y:S01]  /*8a00*/  F2FP.BF16.F32.PACK_AB R107, RZ, R107 ;  /* 0x0000006bff6b723e */ /* 0x000fe200000010ff */
[-C--:B------:R-:W-:Y:S01]  /*8a10*/  FMUL R96, R96, R121.reuse ;  /* 0x0000007960607220 */ /* 0x080fe20000400000 */
[----:B------:R-:W-:Y:S01]  /*8a20*/  F2FP.BF16.F32.PACK_AB R108, RZ, R108 ;  /* 0x0000006cff6c723e */ /* 0x000fe200000010ff */
[----:B------:R-:W-:Y:S01]  /*8a30*/  FMUL R97, R97, R121 ;  /* 0x0000007961617220 */ /* 0x000fe20000400000 */
[----:B------:R-:W-:Y:S01]  /*8a40*/  F2FP.BF16.F32.PACK_AB R109, RZ, R109 ;  /* 0x0000006dff6d723e */ /* 0x000fe200000010ff */
[-C--:B------:R-:W-:Y:S01]  /*8a50*/  FMUL R98, R98, R121.reuse ;  /* 0x0000007962627220 */ /* 0x080fe20000400000 */
[----:B------:R-:W-:Y:S01]  /*8a60*/  F2FP.BF16.F32.PACK_AB R110, RZ, R110 ;  /* 0x0000006eff6e723e */ /* 0x000fe200000010ff */
[----:B------:R-:W-:Y:S01]  /*8a70*/  @P5 STG.E.U16 desc[UR36][R10.64+0x10], R118 ;  /* 0x000010760a005986 */ /* 0x000fe2000c101524 */
[----:B------:R-:W-:Y:S01]  /*8a80*/  ISETP.GT.AND P5, PT, R3, 0x80, P0 ;  /* 0x000000800300780c */ /* 0x000fe200007a4270 */
[----:B------:R-:W-:Y:S01]  /*8a90*/  FMUL R99, R99, R121 ;  /* 0x0000007963637220 */ /* 0x000fe20000400000 */
[----:B------:R-:W-:Y:S01]  /*8aa0*/  F2FP.BF16.F32.PACK_AB R111, RZ, R111 ;  /* 0x0000006fff6f723e */ /* 0x000fe200000010ff */
[----:B------:R-:W-:Y:S01]  /*8ab0*/  @P4 STG.E.U16 desc[UR36][R10.64+0x12], R119 ;  /* 0x000012770a004986 */ /* 0x000fe2000c101524 */
[----:B------:R-:W-:Y:S01]  /*8ac0*/  ISETP.GT.AND P4, PT, R3, 0x80, P3 ;  /* 0x000000800300780c */ /* 0x000fe20001f84270 */
        /* <DEDUP_REMOVED lines=8> */
[----:B------:R0:W-:Y:S01]  /*8b50*/  @P5 STG.E.U16 desc[UR36][R20.64], R14 ;  /* 0x0000000e14005986 */ /* 0x0001e2000c101524 */
[----:B------:R-:W-:Y:S01]  /*8b60*/  IADD3 R104, P5, R13, R20, RZ ;  /* 0x000000140d687210 */ /* 0x000fe20007fbe0ff */
[----:B------:R-:W-:Y:S01]  /*8b70*/  FMUL R90, R90, R121 ;  /* 0x000000795a5a7220 */ /* 0x000fe20000400000 */
[----:B------:R-:W-:Y:S01]  /*8b80*/  F2FP.BF16.F32.PACK_AB R100, RZ, R100 ;  /* 0x00000064ff64723e */ /* 0x000fe200000010ff */
[--C-:B------:R-:W-:Y:S01]  /*8b90*/  @P4 IMAD.MOV.U32 R15, RZ, RZ, R21.reuse ;  /* 0x000000ffff0f4224 */ /* 0x100fe200078e0015 */
[----:B------:R-:W-:Y:S01]  /*8ba0*/  F2FP.BF16.F32.PACK_AB R101, RZ, R101 ;  /* 0x00000065ff65723e */ /* 0x000fe200000010ff */
[-C--:B------:R-:W-:Y:S01]  /*8bb0*/  FMUL R91, R91, R121.reuse ;  /* 0x000000795b5b7220 */ /* 0x080fe20000400000 */
[----:B------:R-:W-:Y:S01]  /*8bc0*/  F2FP.BF16.F32.PACK_AB R102, RZ, R102 ;  /* 0x00000066ff66723e */ /* 0x000fe200000010ff */
[----:B------:R-:W-:Y:S01]  /*8bd0*/  FMUL R92, R92, R121 ;  /* 0x000000795c5c7220 */ /* 0x000fe20000400000 */
[----:B------:R-:W-:Y:S01]  /*8be0*/  F2FP.BF16.F32.PACK_AB R103, RZ, R103 ;  /* 0x00000067ff67723e */ /* 0x000fe200000010ff */
[-C--:B------:R-:W-:Y:S01]  /*8bf0*/  FMUL R93, R93, R121.reuse ;  /* 0x000000795d5d7220 */ /* 0x080fe20000400000 */
[-C--:B------:R-:W-:Y:S01]  /*8c00*/  FMUL R94, R94, R121.reuse ;  /* 0x000000795e5e7220 */ /* 0x080fe20000400000 */
[----:B0-----:R-:W-:Y:S01]  /*8c10*/  @P4 IMAD.MOV.U32 R14, RZ, RZ, R20 ;  /* 0x000000ffff0e4224 */ /* 0x001fe200078e0014 */
[----:B------:R-:W-:Y:S01]  /*8c20*/  F2FP.BF16.F32.PACK_AB R92, RZ, R92 ;  /* 0x0000005cff5c723e */ /* 0x000fe200000010ff */
[----:B------:R-:W-:Y:S01]  /*8c30*/  FMUL R95, R95, R121 ;  /* 0x000000795f5f7220 */ /* 0x000fe20000400000 */
[----:B------:R-:W-:Y:S01]  /*8c40*/  F2FP.BF16.F32.PACK_AB R93, RZ, R93 ;  /* 0x0000005dff5d723e */ /* 0x000fe200000010ff */
[-C--:B------:R-:W-:Y:S01]  /*8c50*/  FMUL R80, R80, R121.reuse ;  /* 0x0000007950507220 */ /* 0x080fe20000400000 */
[----:B------:R0:W-:Y:S01]  /*8c60*/  @P4 STG.E.U16 desc[UR36][R14.64+0x2], R105 ;  /* 0x000002690e004986 */ /* 0x0001e2000c101524 */
        /* <DEDUP_REMOVED lines=9> */
[----:B------:R-:W-:Y:S01]  /*8d00*/  FMUL R85, R85, R121 ;  /* 0x0000007955557220 */ /* 0x000fe20000400000 */
[----:B------:R-:W-:Y:S01]  /*8d10*/  F2FP.BF16.F32.PACK_AB R83, RZ, R83 ;  /* 0x00000053ff53723e */ /* 0x000fe200000010ff */
[----:B0-----:R-:W-:Y:S01]  /*8d20*/  IMAD.X R105, R7, 0x1, R21, P5 ;  /* 0x0000000107697824 */ /* 0x001fe200028e0615 */
[----:B------:R-:W-:Y:S01]  /*8d30*/  ISETP.GT.AND P5, PT, R3, 0x88, P3 ;  /* 0x000000880300780c */ /* 0x000fe20001fa4270 */
[-C--:B------:R-:W-:Y:S01]  /*8d40*/  FMUL R86, R86, R121.reuse ;  /* 0x0000007956567220 */ /* 0x080fe20000400000 */
[----:B------:R-:W-:Y:S01]  /*8d50*/  F2FP.BF16.F32.PACK_AB R82, RZ, R82 ;  /* 0x00000052ff52723e */ /* 0x000fe200000010ff */
[-C--:B------:R-:W-:Y:S01]  /*8d60*/  FMUL R87, R87, R121.reuse ;  /* 0x0000007957577220 */ /* 0x080fe20000400000 */
        /* <DEDUP_REMOVED lines=9> */
[----:B------:R-:W-:Y:S01]  /*8e00*/  @P5 IMAD.MOV.U32 R14, RZ, RZ, R104 ;  /* 0x000000ffff0e5224 */ /* 0x000fe200078e0068 */
[----:B------:R-:W-:Y:S01]  /*8e10*/  F2FP.BF16.F32.PACK_AB R87, RZ, R87 ;  /* 0x00000057ff57723e */ /* 0x000fe200000010ff */
[----:B------:R-:W-:Y:S01]  /*8e20*/  @P5 IMAD.MOV.U32 R15, RZ, RZ, R105 ;  /* 0x000000ffff0f5224 */ /* 0x000fe200078e0069 */
[----:B------:R-:W-:Y:S01]  /*8e30*/  F2FP.BF16.F32.PACK_AB R72, RZ, R72 ;  /* 0x00000048ff48723e */ /* 0x000fe200000010ff */
[----:B------:R-:W-:Y:S01]  /*8e40*/  FMUL R76, R76, R121 ;  /* 0x000000794c4c7220 */ /* 0x000fe20000400000 */
[----:B------:R-:W-:Y:S01]  /*8e50*/  F2FP.BF16.F32.PACK_AB R73, RZ, R73 ;  /* 0x00000049ff49723e */ /* 0x000fe200000010ff */
[-C--:B------:R-:W-:Y:S01]  /*8e60*/  FMUL R77, R77, R121.reuse ;  /* 0x000000794d4d7220 */ /* 0x080fe20000400000 */
[----:B------:R0:W-:Y:S01]  /*8e70*/  @P5 STG.E.U16 desc[UR36][R14.64+0x2], R107 ;  /* 0x0000026b0e005986 */ /* 0x0001e2000c101524 */
        /* <DEDUP_REMOVED lines=11> */
[----:B0-----:R-:W-:-:S02]  /*8f30*/  IMAD.SHL.U32 R14, R4, 0x100, RZ ;  /* 0x00000100040e7824 */ /* 0x001fc400078e00ff */
[-C--:B------:R-:W-:Y:S01]  /*8f40*/  FMUL R15, R89, R121.reuse ;  /* 0x00000079590f7220 */ /* 0x080fe20000400000 */
[----:B------:R0:W-:Y:S01]  /*8f50*/  @P5 STG.E.U16 desc[UR36][R20.64+0x12], R109 ;  /* 0x0000126d14005986 */ /* 0x0001e2000c101524 */
[----:B------:R-:W-:Y:S01]  /*8f60*/  ISETP.GT.AND P5, PT, R3, 0x88, P1 ;  /* 0x000000880300780c */ /* 0x000fe20000fa4270 */
[-C--:B------:R-:W-:Y:S01]  /*8f70*/  FMUL R66, R66, R121.reuse ;  /* 0x0000007942427220 */ /* 0x080fe20000400000 */
[----:B------:R-:W-:Y:S01]  /*8f80*/  F2FP.BF16.F32.PACK_AB R78, RZ, R78 ;  /* 0x0000004eff4e723e */ /* 0x000fe200000010ff */
[----:B------:R-:W-:Y:S01]  /*8f90*/  @P4 STG.E.U16 desc[UR36][R104.64+0x10], R110 ;  /* 0x0000106e68004986 */ /* 0x000fe2000c101524 */
[----:B------:R-:W-:Y:S01]  /*8fa0*/  IADD3 R106, P4, R14, R20, RZ ;  /* 0x000000140e6a7210 */ /* 0x000fe20007f9e0ff */
[----:B------:R-:W-:Y:S01]  /*8fb0*/  FMUL R67, R67, R121 ;  /* 0x0000007943437220 */ /* 0x000fe20000400000 */
[----:B------:R-:W-:Y:S01]  /*8fc0*/  F2FP.BF16.F32.PACK_AB R15, RZ, R15 ;  /* 0x0000000fff0f723e */ /* 0x000fe200000010ff */
[----:B------:R-:W-:Y:S01]  /*8fd0*/  FMUL R68, R68, R121 ;  /* 0x0000007944447220 */ /* 0x000fe20000400000 */
[----:B------:R-:W-:Y:S01]  /*8fe0*/  F2FP.BF16.F32.PACK_AB R79, RZ, R79 ;  /* 0x0000004fff4f723e */ /* 0x000fe200000010ff */
[-C--:B------:R-:W-:Y:S01]  /*8ff0*/  FMUL R69, R69, R121.reuse ;  /* 0x0000007945457220 */ /* 0x080fe20000400000 */
[----:B------:R-:W-:Y:S01]  /*9000*/  PRMT R23, R15, 0x7610, R23 ;  /* 0x000076100f177816 */ /* 0x000fe20000000017 */
[-C--:B------:R-:W-:Y:S01]  /*9010*/  FMUL R70, R70, R121.reuse ;  /* 0x0000007946467220 */ /* 0x080fe20000400000 */
[--C-:B0-----:R-:W-:Y:S01]  /*9020*/  SHF.L.U64.HI R20, R4, 0x8, R5.reuse ;  /* 0x0000000804147819 */ /* 0x101fe20000010205 */
[----:B------:R0:W-:Y:S01]  /*9030*/  @P5 STG.E.U16 desc[UR36][R104.64+0x12], R111 ;  /* 0x0000126f68005986 */ /* 0x0001e2000c101524 */
[----:B------:R-:W-:Y:S01]  /*9040*/  ISETP.GT.AND P5, PT, R3, 0x100, P0 ;  /* 0x000001000300780c */ /* 0x000fe200007a4270 */
[-C--:B------:R-:W-:Y:S01]  /*9050*/  FMUL R71, R71, R121.reuse ;  /* 0x0000007947477220 */ /* 0x080fe20000400000 */
[----:B------:R-:W-:Y:S01]  /*9060*/  PRMT R5, R96, 0x7610, R5 ;  /* 0x0000761060057816 */ /* 0x000fe20000000005 */
[----:B------:R-:W-:Y:S01]  /*9070*/  IMAD.X R107, R20, 0x1, R21, P4 ;  /* 0x00000001146b7824 */ /* 0x000fe200020e0615 */
        /* <DEDUP_REMOVED lines=9> */
[----:B------:R1:W-:Y:S01]  /*9110*/  @P5 STG.E.U16 desc[UR36][R106.64], R5 ;  /* 0x000000056a005986 */ /* 0x0003e2000c101524 */
[----:B------:R-:W-:Y:S01]  /*9120*/  IADD3 R96, P5, R13, R106, RZ ;  /* 0x0000006a0d607210 */ /* 0x000fe20007fbe0ff */
[----:B------:R-:W-:Y:S01]  /*9130*/  FMUL R61, R61, R121 ;  /* 0x000000793d3d7220 */ /* 0x000fe20000400000 */
[----:B------:R-:W-:Y:S01]  /*9140*/  F2FP.BF16.F32.PACK_AB R68, RZ, R68 ;  /* 0x00000044ff44723e */ /* 0x000fe200000010ff */
[--C-:B0-----:R-:W-:Y:S01]  /*9150*/  @P4 IMAD.MOV.U32 R104, RZ, RZ, R106.reuse ;  /* 0x000000ffff684224 */ /* 0x101fe200078e006a */
[----:B------:R-:W-:Y:S01]  /*9160*/  F2FP.BF16.F32.PACK_AB R69, RZ, R69 ;  /* 0x00000045ff45723e */ /* 0x000fe200000010ff */
[----:B------:R-:W-:Y:S01]  /*9170*/  @P4 IMAD.MOV.U32 R105, RZ, RZ, R107 ;  /* 0x000000ffff694224 */ /* 0x000fe200078e006b */
[----:B------:R-:W-:Y:S01]  /*9180*/  F2FP.BF16.F32.PACK_AB R70, RZ, R70 ;  /* 0x00000046ff46723e */ /* 0x000fe200000010ff */
[----:B------:R-:W-:Y:S01]  /*9190*/  FMUL R60, R60, R121 ;  /* 0x000000793c3c7220 */ /* 0x000fe20000400000 */
[----:B------:R-:W-:Y:S01]  /*91a0*/  F2FP.BF16.F32.PACK_AB R71, RZ, R71 ;  /* 0x00000047ff47723e */ /* 0x000fe200000010ff */
[-C--:B------:R-:W-:Y:S01]  /*91b0*/  FMUL R62, R62, R121.reuse ;  /* 0x000000793e3e7220 */ /* 0x080fe20000400000 */
[----:B------:R0:W-:Y:S01]  /*91c0*/  @P4 STG.E.U16 desc[UR36][R104.64+0x2], R97 ;  /* 0x0000026168004986 */ /* 0x0001e2000c101524 */
[----:B------:R-:W-:Y:S01]  /*91d0*/  ISETP.GT.AND P4, PT, R3, 0x108, P0 ;  /* 0x000001080300780c */ /* 0x000fe20000784270 */
[-C--:B-1----:R-:W-:Y:S01]  /*91e0*/  FMUL R5, R88, R121.reuse ;  /* 0x0000007958057220 */ /* 0x082fe20000400000 */
[----:B------:R-:W-:Y:S01]  /*91f0*/  F2FP.BF16.F32.PACK_AB R56, RZ, R56 ;  /* 0x00000038ff38723e */ /* 0x000fe200000010ff */
[----:B------:R-:W-:Y:S01]  /*9200*/  FMUL R63, R63, R121 ;  /* 0x000000793f3f7220 */ /* 0x000fe20000400000 */
[----:B------:R-:W-:Y:S01]  /*9210*/  F2FP.BF16.F32.PACK_AB R57, RZ, R57 ;  /* 0x00000039ff39723e */ /* 0x000fe200000010ff */
[----:B------:R-:W-:Y:S01]  /*9220*/  FMUL R48, R48, R121 ;  /* 0x0000007930307220 */ /* 0x000fe20000400000 */
[----:B------:R-:W-:Y:S01]  /*9230*/  F2FP.BF16.F32.PACK_AB R5, RZ, R5 ;  /* 0x00000005ff05723e */ /* 0x000fe200000010ff */
[-C--:B------:R-:W-:Y:S01]  /*9240*/  FMUL R49, R49, R121.reuse ;  /* 0x0000007931317220 */ /* 0x080fe20000400000 */
[----:B------:R-:W-:Y:S01]  /*9250*/  F2FP.BF16.F32.PACK_AB R58, RZ, R58 ;  /* 0x0000003aff3a723e */ /* 0x000fe200000010ff */
[-C--:B------:R-:W-:Y:S01]  /*9260*/  FMUL R50, R50, R121.reuse ;  /* 0x0000007932327220 */ /* 0x080fe20000400000 */
[----:B------:R-:W-:Y:S01]  /*9270*/  PRMT R21, R5, 0x7610, R21 ;  /* 0x0000761005157816 */ /* 0x000fe20000000015 */
[--C-:B0-----:R-:W-:Y:S01]  /*9280*/  IMAD.X R97, R7, 0x1, R107.reuse, P5 ;  /* 0x0000000107617824 */ /* 0x101fe200028e066b */
[----:B------:R-:W-:Y:S01]  /*9290*/  ISETP.GT.AND P5, PT, R3, 0x108, P3 ;  /* 0x000001080300780c */ /* 0x000fe20001fa4270 */
[-C--:B------:R-:W-:Y:S01]  /*92a0*/  FMUL R51, R51, R121.reuse ;  /* 0x0000007933337220 */ /* 0x080fe20000400000 */
[----:B------:R-:W-:Y:S01]  /*92b0*/  F2FP.BF16.F32.PACK_AB R5, RZ, R90 ;  /* 0x0000005aff05723e */ /* 0x000fe200000010ff */
[-C--:B------:R-:W-:Y:S01]  /*92c0*/  FMUL R52, R52, R121.reuse ;  /* 0x0000007934347220 */ /* 0x080fe20000400000 */
[----:B------:R0:W-:Y:S01]  /*92d0*/  @P4 STG.E.U16 desc[UR36][R96.64], R98 ;  /* 0x0000006260004986 */ /* 0x0001e2000c101524 */
[----:B------:R-:W-:Y:S01]  /*92e0*/  ISETP.GT.AND P4, PT, R3, 0x100, P2 ;  /* 0x000001000300780c */ /* 0x000fe20001784270 */
[----:B------:R-:W-:Y:S01]  /*92f0*/  FMUL R53, R53, R121 ;  /* 0x0000007935357220 */ /* 0x000fe20000400000 */
[----:B------:R-:W-:Y:S01]  /*9300*/  F2FP.BF16.F32.PACK_AB R59, RZ, R59 ;  /* 0x0000003bff3b723e */ /* 0x000fe200000010ff */
[----:B------:R-:W-:Y:S01]  /*9310*/  FMUL R54, R54, R121 ;  /* 0x0000007936367220 */ /* 0x000fe20000400000 */
[----:B------:R-:W-:Y:S01]  /*9320*/  F2FP.BF16.F32.PACK_AB R61, RZ, R61 ;  /* 0x0000003dff3d723e */ /* 0x000fe200000010ff */
[-C--:B------:R-:W-:Y:S01]  /*9330*/  FMUL R55, R55, R121.reuse ;  /* 0x0000007937377220 */ /* 0x080fe20000400000 */
[----:B------:R-:W-:Y:S01]  /*9340*/  F2FP.BF16.F32.PACK_AB R60, RZ, R60 ;  /* 0x0000003cff3c723e */ /* 0x000fe200000010ff */
[-C--:B------:R-:W-:Y:S01]  /*9350*/  FMUL R40, R40, R121.reuse ;  /* 0x0000007928287220 */ /* 0x080fe20000400000 */
[----:B------:R1:W-:Y:S01]  /*9360*/  @P5 STG.E.U16 desc[UR36][R96.64+0x2], R99 ;  /* 0x0000026360005986 */ /* 0x0003e2000c101524 */
[----:B------:R-:W-:Y:S01]  /*9370*/  ISETP.GT.AND P5, PT, R3, 0x100, P1 ;  /* 0x000001000300780c */ /* 0x000fe20000fa4270 */
[-C--:B------:R-:W-:Y:S01]  /*9380*/  FMUL R41, R41, R121.reuse ;  /* 0x0000007929297220 */ /* 0x080fe20000400000 */
[----:B------:R-:W-:Y:S01]  /*9390*/  F2FP.BF16.F32.PACK_AB R62, RZ, R62 ;  /* 0x0000003eff3e723e */ /* 0x000fe200000010ff */
[----:B------:R-:W-:Y:S01]  /*93a0*/  FMUL R42, R42, R121 ;  /* 0x000000792a2a7220 */ /* 0x000fe20000400000 */
[--C-:B0-----:R-:W-:Y:S01]  /*93b0*/  @P4 IMAD.MOV.U32 R98, RZ, RZ, R106.reuse ;  /* 0x000000ffff624224 */ /* 0x101fe200078e006a */
[----:B------:R-:W-:Y:S01]  /*93c0*/  F2FP.BF16.F32.PACK_AB R63, RZ, R63 ;  /* 0x0000003fff3f723e */ /* 0x000fe200000010ff */
[-C--:B------:R-:W-:Y:S01]  /*93d0*/  FMUL R43, R43, R121.reuse ;  /* 0x000000792b2b7220 */ /* 0x080fe20000400000 */
[----:B------:R-:W-:Y:S01]  /*93e0*/  F2FP.BF16.F32.PACK_AB R48, RZ, R48 ;  /* 0x00000030ff30723e */ /* 0x000fe200000010ff */
[----:B------:R-:W-:Y:S01]  /*93f0*/  FMUL R44, R44, R121 ;  /* 0x000000792c2c7220 */ /* 0x000fe20000400000 */
[----:B------:R-:W-:Y:S01]  /*9400*/  F2FP.BF16.F32.PACK_AB R49, RZ, R49 ;  /* 0x00000031ff31723e */ /* 0x000fe200000010ff */
[-C--:B------:R-:W-:Y:S01]  /*9410*/  FMUL R45, R45, R121.reuse ;  /* 0x000000792d2d7220 */ /* 0x080fe20000400000 */
[--C-:B-1----:R-:W-:Y:S01]  /*9420*/  @P4 IMAD.MOV.U32 R99, RZ, RZ, R107.reuse ;  /* 0x000000ffff634224 */ /* 0x102fe200078e006b */
        /* <DEDUP_REMOVED lines=16> */
[----:B0-----:R-:W-:Y:S01]  /*9530*/  @P5 IMAD.MOV.U32 R98, RZ, RZ, R106 ;  /* 0x000000ffff625224 */ /* 0x001fe200078e006a */
[----:B------:R-:W-:Y:S01]  /*9540*/  F2FP.BF16.F32.PACK_AB R41, RZ, R41 ;  /* 0x00000029ff29723e */ /* 0x000fe200000010ff */
[--C-:B------:R-:W-:Y:S01]  /*9550*/  @P5 IMAD.MOV.U32 R99, RZ, RZ, R107.reuse ;  /* 0x000000ffff635224 */ /* 0x100fe200078e006b */
[----:B------:R-:W-:Y:S01]  /*9560*/  F2FP.BF16.F32.PACK_AB R42, RZ, R42 ;  /* 0x0000002aff2a723e */ /* 0x000fe200000010ff */
[----:B------:R-:W-:Y:S01]  /*9570*/  FMUL R37, R37, R121 ;  /* 0x0000007925257220 */ /* 0x000fe20000400000 */
[----:B------:R-:W-:Y:S01]  /*9580*/  F2FP.BF16.F32.PACK_AB R43, RZ, R43 ;  /* 0x0000002bff2b723e */ /* 0x000fe200000010ff */
[-C--:B------:R-:W-:Y:S01]  /*9590*/  FMUL R38, R38, R121.reuse ;  /* 0x0000007926267220 */ /* 0x080fe20000400000 */
[----:B------:R-:W-:Y:S01]  /*95a0*/  @P5 STG.E.U16 desc[UR36][R98.64+0x12], R101 ;  /* 0x0000126562005986 */ /* 0x000fe2000c101524 */
[----:B------:R-:W-:Y:S01]  /*95b0*/  ISETP.GT.AND P5, PT, R3, 0x108, P1 ;  /* 0x000001080300780c */ /* 0x000fe20000fa4270 */
[-C--:B------:R-:W-:Y:S01]  /*95c0*/  FMUL R39, R39, R121.reuse ;  /* 0x0000007927277220 */ /* 0x080fe20000400000 */
[----:B------:R-:W-:Y:S01]  /*95d0*/  F2FP.BF16.F32.PACK_AB R44, RZ, R44 ;  /* 0x0000002cff2c723e */ /* 0x000fe200000010ff */
[----:B------:R-:W-:Y:S01]  /*95e0*/  @P4 STG.E.U16 desc[UR36][R96.64+0x10], R102 ;  /* 0x0000106660004986 */ /* 0x000fe2000c101524 */
[----:B------:R-:W-:Y:S01]  /*95f0*/  IADD3 R88, P4, R14, R106, RZ ;  /* 0x0000006a0e587210 */ /* 0x000fe20007f9e0ff */
[----:B------:R-:W-:Y:S01]  /*9600*/  FMUL R24, R24, R121 ;  /* 0x0000007918187220 */ /* 0x000fe20000400000 */
[----:B------:R-:W-:Y:S01]  /*9610*/  F2FP.BF16.F32.PACK_AB R45, RZ, R45 ;  /* 0x0000002dff2d723e */ /* 0x000fe200000010ff */
[-C--:B------:R-:W-:Y:S01]  /*9620*/  FMUL R25, R25, R121.reuse ;  /* 0x0000007919197220 */ /* 0x080fe20000400000 */
[----:B------:R-:W-:Y:S01]  /*9630*/  F2FP.BF16.F32.PACK_AB R46, RZ, R46 ;  /* 0x0000002eff2e723e */ /* 0x000fe200000010ff */
[----:B------:R-:W-:Y:S01]  /*9640*/  IMAD.X R89, R20, 0x1, R107, P4 ;  /* 0x0000000114597824 */ /* 0x000fe200020e066b */
[C---:B------:R-:W-:Y:S01]  /*9650*/  ISETP.GT.AND P4, PT, R3.reuse, 0x180, P3 ;  /* 0x000001800300780c */ /* 0x040fe20001f84270 */
[-C--:B------:R-:W-:Y:S01]  /*9660*/  FMUL R26, R26, R121.reuse ;  /* 0x000000791a1a7220 */ /* 0x080fe20000400000 */
[C---:B------:R-:W-:Y:S01]  /*9670*/  ISETP.GT.AND P3, PT, R3.reuse, 0x188, P3 ;  /* 0x000001880300780c */ /* 0x040fe20001f64270 */
[----:B------:R-:W-:Y:S01]  /*9680*/  @P5 STG.E.U16 desc[UR36][R96.64+0x12], R103 ;  /* 0x0000126760005986 */ /* 0x000fe2000c101524 */
[----:B------:R-:W-:Y:S01]  /*9690*/  ISETP.GT.AND P5, PT, R3, 0x180, P0 ;  /* 0x000001800300780c */ /* 0x000fe200007a4270 */
[-C--:B------:R-:W-:Y:S01]  /*96a0*/  FMUL R27, R27, R121.reuse ;  /* 0x000000791b1b7220 */ /* 0x080fe20000400000 */
[----:B------:R-:W-:Y:S01]  /*96b0*/  ISETP.GT.AND P0, PT, R3, 0x188, P0 ;  /* 0x000001880300780c */ /* 0x000fe20000704270 */
[----:B------:R-:W-:Y:S01]  /*96c0*/  FMUL R28, R28, R121 ;  /* 0x000000791c1c7220 */ /* 0x000fe20000400000 */
[----:B------:R-:W-:Y:S01]  /*96d0*/  F2FP.BF16.F32.PACK_AB R47, RZ, R47 ;  /* 0x0000002fff2f723e */ /* 0x000fe200000010ff */
[-C--:B------:R-:W-:Y:S01]  /*96e0*/  FMUL R29, R29, R121.reuse ;  /* 0x000000791d1d7220 */ /* 0x080fe20000400000 */
[----:B------:R-:W-:Y:S01]  /*96f0*/  F2FP.BF16.F32.PACK_AB R32, RZ, R32 ;  /* 0x00000020ff20723e */ /* 0x000fe200000010ff */
[----:B------:R-:W-:Y:S01]  /*9700*/  FMUL R30, R30, R121 ;  /* 0x000000791e1e7220 */ /* 0x000fe20000400000 */
[----:B------:R-:W-:Y:S01]  /*9710*/  F2FP.BF16.F32.PACK_AB R33, RZ, R33 ;  /* 0x00000021ff21723e */ /* 0x000fe200000010ff */
[----:B------:R-:W-:Y:S01]  /*9720*/  FMUL R31, R31, R121 ;  /* 0x000000791f1f7220 */ /* 0x000fe20000400000 */
[----:B------:R-:W-:-:S02]  /*9730*/  F2FP.BF16.F32.PACK_AB R34, RZ, R34 ;  /* 0x00000022ff22723e */ /* 0x000fc400000010ff */
[----:B------:R-:W-:Y:S01]  /*9740*/  F2FP.BF16.F32.PACK_AB R35, RZ, R35 ;  /* 0x00000023ff23723e */ /* 0x000fe200000010ff */
[----:B------:R-:W-:Y:S01]  /*9750*/  @P5 STG.E.U16 desc[UR36][R88.64], R21 ;  /* 0x0000001558005986 */ /* 0x000fe2000c101524 */
[----:B------:R-:W-:Y:S02]  /*9760*/  IADD3 R90, P5, R13, R88, RZ ;  /* 0x000000580d5a7210 */ /* 0x000fe40007fbe0ff */
[----:B------:R-:W-:Y:S01]  /*9770*/  F2FP.BF16.F32.PACK_AB R36, RZ, R36 ;  /* 0x00000024ff24723e */ /* 0x000fe200000010ff */
[----:B------:R-:W-:Y:S01]  /*9780*/  @P4 STG.E.U16 desc[UR36][R88.64+0x2], R23 ;  /* 0x0000021758004986 */ /* 0x000fe2000c101524 */
[----:B------:R-:W-:Y:S01]  /*9790*/  ISETP.GT.AND P4, PT, R3, 0x180, P2 ;  /* 0x000001800300780c */ /* 0x000fe20001784270 */
[----:B------:R-:W-:Y:S01]  /*97a0*/  IMAD.X R91, R7, 0x1, R89, P5 ;  /* 0x00000001075b7824 */ /* 0x000fe200028e0659 */
[----:B------:R-:W-:Y:S02]  /*97b0*/  ISETP.GT.AND P2, PT, R3, 0x188, P2 ;  /* 0x000001880300780c */ /* 0x000fe40001744270 */
[----:B------:R-:W-:-:S02]  /*97c0*/  F2FP.BF16.F32.PACK_AB R37, RZ, R37 ;  /* 0x00000025ff25723e */ /* 0x000fc400000010ff */
[----:B------:R0:W-:Y:S01]  /*97d0*/  @P0 STG.E.U16 desc[UR36][R90.64], R5 ;  /* 0x000000055a000986 */ /* 0x0001e2000c101524 */
[C---:B------:R-:W-:Y:S02]  /*97e0*/  ISETP.GT.AND P0, PT, R3.reuse, 0x180, P1 ;  /* 0x000001800300780c */ /* 0x040fe40000f04270 */
[C---:B------:R-:W-:Y:S01]  /*97f0*/  ISETP.GT.AND P1, PT, R3.reuse, 0x188, P1 ;  /* 0x000001880300780c */ /* 0x040fe20000f24270 */
[----:B------:R1:W-:Y:S01]  /*9800*/  @P3 STG.E.U16 desc[UR36][R90.64+0x2], R15 ;  /* 0x0000020f5a003986 */ /* 0x0003e2000c101524 */
[----:B------:R-:W-:Y:S02]  /*9810*/  ISETP.GT.AND P3, PT, R6, 0x11, PT ;  /* 0x000000110600780c */ /* 0x000fe40003f64270 */
[----:B------:R-:W-:Y:S01]  /*9820*/  F2FP.BF16.F32.PACK_AB R38, RZ, R38 ;  /* 0x00000026ff26723e */ /* 0x000fe200000010ff */
[----:B------:R-:W-:Y:S01]  /*9830*/  @P4 STG.E.U16 desc[UR36][R88.64+0x10], R92 ;  /* 0x0000105c58004986 */ /* 0x000fe2000c101524 */
[----:B------:R-:W-:Y:S02]  /*9840*/  ISETP.GT.AND P4, PT, R3, RZ, P3 ;  /* 0x000000ff0300720c */ /* 0x000fe40001f84270 */
[----:B------:R-:W-:-:S02]  /*9850*/  F2FP.BF16.F32.PACK_AB R39, RZ, R39 ;  /* 0x00000027ff27723e */ /* 0x000fc400000010ff */
[----:B0-----:R-:W-:Y:S01]  /*9860*/  PRMT R5, R74, 0x7610, R5 ;  /* 0x000076104a057816 */ /* 0x001fe20000000005 */
[----:B------:R0:W-:Y:S01]  /*9870*/  @P0 STG.E.U16 desc[UR36][R88.64+0x12], R93 ;  /* 0x0000125d58000986 */ /* 0x0001e2000c101524 */
[----:B------:R-:W-:Y:S02]  /*9880*/  F2FP.BF16.F32.PACK_AB R24, RZ, R24 ;  /* 0x00000018ff18723e */ /* 0x000fe400000010ff */
[----:B-1----:R-:W-:Y:S02]  /*9890*/  PRMT R15, R66, 0x7610, R15 ;  /* 0x00007610420f7816 */ /* 0x002fe4000000000f */
[----:B------:R-:W-:Y:S02]  /*98a0*/  F2FP.BF16.F32.PACK_AB R25, RZ, R25 ;  /* 0x00000019ff19723e */ /* 0x000fe400000010ff */
[----:B------:R-:W-:Y:S02]  /*98b0*/  F2FP.BF16.F32.PACK_AB R26, RZ, R26 ;  /* 0x0000001aff1a723e */ /* 0x000fe400000010ff */
[----:B------:R-:W-:-:S02]  /*98c0*/  F2FP.BF16.F32.PACK_AB R27, RZ, R27 ;  /* 0x0000001bff1b723e */ /* 0x000fc400000010ff */
[----:B------:R-:W-:Y:S01]  /*98d0*/  F2FP.BF16.F32.PACK_AB R28, RZ, R28 ;  /* 0x0000001cff1c723e */ /* 0x000fe200000010ff */
[----:B0-----:R-:W-:Y:S01]  /*98e0*/  @P2 IMAD.MOV.U32 R88, RZ, RZ, R90 ;  /* 0x000000ffff582224 */ /* 0x001fe200078e005a */
[----:B------:R-:W-:Y:S01]  /*98f0*/  F2FP.BF16.F32.PACK_AB R29, RZ, R29 ;  /* 0x0000001dff1d723e */ /* 0x000fe200000010ff */
[----:B------:R-:W-:Y:S01]  /*9900*/  @P2 IMAD.MOV.U32 R89, RZ, RZ, R91 ;  /* 0x000000ffff592224 */ /* 0x000fe200078e005b */
[----:B------:R-:W-:Y:S02]  /*9910*/  F2FP.BF16.F32.PACK_AB R30, RZ, R30 ;  /* 0x0000001eff1e723e */ /* 0x000fe400000010ff */
[----:B------:R-:W-:Y:S02]  /*9920*/  F2FP.BF16.F32.PACK_AB R31, RZ, R31 ;  /* 0x0000001fff1f723e */ /* 0x000fe400000010ff */
[----:B------:R-:W-:Y:S01]  /*9930*/  @P2 STG.E.U16 desc[UR36][R88.64+0x10], R94 ;  /* 0x0000105e58002986 */ /* 0x000fe2000c101524 */
[----:B------:R-:W-:-:S03]  /*9940*/  ISETP.GT.AND P2, PT, R6, 0x10, PT ;  /* 0x000000100600780c */ /* 0x000fc60003f44270 */
[----:B------:R-:W-:Y:S01]  /*9950*/  @P1 STG.E.U16 desc[UR36][R90.64+0x12], R95 ;  /* 0x0000125f5a001986 */ /* 0x000fe2000c101524 */
[C---:B------:R-:W-:Y:S02]  /*9960*/  ISETP.GT.AND P0, PT, R3.reuse, RZ, P2 ;  /* 0x000000ff0300720c */ /* 0x040fe40001704270 */
[C---:B------:R-:W-:Y:S01]  /*9970*/  ISETP.GT.AND P1, PT, R3.reuse, 0x8, P3 ;  /* 0x000000080300780c */ /* 0x040fe20001f24270 */
[----:B------:R-:W-:Y:S01]  /*9980*/  @P4 STG.E.U16 desc[UR36][R8.64+0x22], R81 ;  /* 0x0000225108004986 */ /* 0x000fe2000c101524 */
[----:B------:R-:W-:-:S09]  /*9990*/  ISETP.GT.AND P5, PT, R3, 0x8, P2 ;  /* 0x000000080300780c */ /* 0x000fd200017a4270 */
[----:B------:R0:W-:Y:S01]  /*99a0*/  @P0 STG.E.U16 desc[UR36][R8.64+0x20], R80 ;  /* 0x0000205008000986 */ /* 0x0001e2000c101524 */
[----:B------:R-:W-:-:S03]  /*99b0*/  ISETP.GT.AND P0, PT, R6, 0x18, PT ;  /* 0x000000180600780c */ /* 0x000fc60003f04270 */
[----:B------:R-:W-:Y:S01]  /*99c0*/  @P1 STG.E.U16 desc[UR36][R10.64+0x22], R83 ;  /* 0x000022530a001986 */ /* 0x000fe2000c101524 */
[----:B------:R-:W-:-:S03]  /*99d0*/  ISETP.GT.AND P1, PT, R6, 0x19, PT ;  /* 0x000000190600780c */ /* 0x000fc60003f24270 */
[----:B------:R-:W-:Y:S01]  /*99e0*/  @P5 STG.E.U16 desc[UR36][R10.64+0x20], R82 ;  /* 0x000020520a005986 */ /* 0x000fe2000c101524 */
[C---:B------:R-:W-:Y:S02]  /*99f0*/  ISETP.GT.AND P5, PT, R3.reuse, RZ, P0 ;  /* 0x000000ff0300720c */ /* 0x040fe400007a4270 */
[----:B------:R-:W-:Y:S01]  /*9a00*/  ISETP.GT.AND P4, PT, R3, RZ, P1 ;  /* 0x000000ff0300720c */ /* 0x000fe20000f84270 */
[----:B0-----:R-:W-:Y:S01]  /*9a10*/  IMAD.WIDE.U32 R80, R4, 0xf0, R10 ;  /* 0x000000f004507825 */ /* 0x001fe200078e000a */
[----:B------:R-:W-:-:S03]  /*9a20*/  PRMT R4, R72, 0x7610, R4 ;  /* 0x0000761048047816 */ /* 0x000fc60000000004 */
[----:B------:R-:W-:Y:S01]  /*9a30*/  IMAD.IADD R81, R12, 0x1, R81 ;  /* 0x000000010c517824 */ /* 0x000fe200078e0251 */
[----:B------:R-:W-:-:S05]  /*9a40*/  PRMT R12, R64, 0x7610, R12 ;  /* 0x00007610400c7816 */ /* 0x000fca000000000c */
[----:B------:R-:W-:Y:S01]  /*9a50*/  @P5 STG.E.U16 desc[UR36][R8.64+0x30], R84 ;  /* 0x0000305408005986 */ /* 0x000fe2000c101524 */
[----:B------:R-:W-:-:S03]  /*9a60*/  ISETP.GT.AND P5, PT, R3, 0x8, P0 ;  /* 0x000000080300780c */ /* 0x000fc600007a4270 */
[----:B------:R-:W-:Y:S01]  /*9a70*/  @P4 STG.E.U16 desc[UR36][R8.64+0x32], R85 ;  /* 0x0000325508004986 */ /* 0x000fe2000c101524 */
[----:B------:R-:W-:-:S09]  /*9a80*/  ISETP.GT.AND P4, PT, R3, 0x8, P1 ;  /* 0x000000080300780c */ /* 0x000fd20000f84270 */
[----:B------:R-:W-:Y:S01]  /*9a90*/  @P5 STG.E.U16 desc[UR36][R10.64+0x30], R86 ;  /* 0x000030560a005986 */ /* 0x000fe2000c101524 */
[----:B------:R-:W-:-:S03]  /*9aa0*/  ISETP.GT.AND P5, PT, R3, 0x80, P3 ;  /* 0x000000800300780c */ /* 0x000fc60001fa4270 */
[----:B------:R-:W-:Y:S01]  /*9ab0*/  @P4 STG.E.U16 desc[UR36][R10.64+0x32], R87 ;  /* 0x000032570a004986 */ /* 0x000fe2000c101524 */
[----:B------:R-:W-:-:S09]  /*9ac0*/  ISETP.GT.AND P4, PT, R3, 0x80, P2 ;  /* 0x000000800300780c */ /* 0x000fd20001784270 */
[----:B------:R0:W-:Y:S01]  /*9ad0*/  @P5 STG.E.U16 desc[UR36][R80.64+0x22], R73 ;  /* 0x0000224950005986 */ /* 0x0001e2000c101524 */
[----:B------:R-:W-:-:S03]  /*9ae0*/  IADD3 R72, P5, R13, R80, RZ ;  /* 0x000000500d487210 */ /* 0x000fc60007fbe0ff */
[----:B------:R1:W-:Y:S01]  /*9af0*/  @P4 STG.E.U16 desc[UR36][R80.64+0x20], R4 ;  /* 0x0000200450004986 */ /* 0x0003e2000c101524 */
[----:B------:R-:W-:Y:S01]  /*9b00*/  ISETP.GT.AND P4, PT, R3, 0x88, P2 ;  /* 0x000000880300780c */ /* 0x000fe20001784270 */
[----:B0-----:R-:W-:Y:S01]  /*9b10*/  IMAD.X R73, R7, 0x1, R81, P5 ;  /* 0x0000000107497824 */ /* 0x001fe200028e0651 */
[----:B------:R-:W-:-:S11]  /*9b20*/  ISETP.GT.AND P5, PT, R3, 0x88, P3 ;  /* 0x000000880300780c */ /* 0x000fd60001fa4270 */
[----:B------:R0:W-:Y:S01]  /*9b30*/  @P4 STG.E.U16 desc[UR36][R72.64+0x20], R5 ;  /* 0x0000200548004986 */ /* 0x0001e2000c101524 */
[----:B-1----:R-:W-:-:S03]  /*9b40*/  IADD3 R4, P4, R14, R80, RZ ;  /* 0x000000500e047210 */ /* 0x002fc60007f9e0ff */
[----:B------:R1:W-:Y:S02]  /*9b50*/  @P5 STG.E.U16 desc[UR36][R72.64+0x22], R75 ;  /* 0x0000224b48005986 */ /* 0x0003e4000c101524 */
[----:B0-----:R-:W-:Y:S01]  /*9b60*/  IMAD.X R5, R20, 0x1, R81, P4 ;  /* 0x0000000114057824 */ /* 0x001fe200020e0651 */
[----:B------:R-:W-:-:S04]  /*9b70*/  IADD3 R74, P4, P5, R13, R4, R14 ;  /* 0x000000040d4a7210 */ /* 0x000fc80007d9e00e */
[----:B-1----:R-:W-:Y:S02]  /*9b80*/  IADD3.X R75, R7, R5, R20, P4, P5 ;  /* 0x00000005074b7210 */ /* 0x002fe400027ea414 */
[C---:B------:R-:W-:Y:S02]  /*9b90*/  ISETP.GT.AND P4, PT, R3.reuse, 0x80, P0 ;  /* 0x000000800300780c */ /* 0x040fe40000784270 */
[----:B------:R-:W-:-:S11]  /*9ba0*/  ISETP.GT.AND P5, PT, R3, 0x80, P1 ;  /* 0x000000800300780c */ /* 0x000fd60000fa4270 */
        /* <DEDUP_REMOVED lines=9> */
[----:B------:R-:W-:-:S03]  /*9c40*/  ISETP.GT.AND P4, PT, R3, 0x108, P2 ;  /* 0x000001080300780c */ /* 0x000fc60001784270 */
[----:B------:R1:W-:Y:S01]  /*9c50*/  @P5 STG.E.U16 desc[UR36][R4.64+0x22], R65 ;  /* 0x0000224104005986 */ /* 0x0003e2000c101524 */
[----:B------:R-:W-:Y:S02]  /*9c60*/  IADD3 R64, P5, R13, R4, RZ ;  /* 0x000000040d407210 */ /* 0x000fe40007fbe0ff */
[----:B0-----:R-:W-:-:S03]  /*9c70*/  F2FP.BF16.F32.PACK_AB R12, RZ, R67 ;  /* 0x00000043ff0c723e */ /* 0x001fc600000010ff */
[----:B-1----:R-:W-:Y:S01]  /*9c80*/  IMAD.X R65, R7, 0x1, R5, P5 ;  /* 0x0000000107417824 */ /* 0x002fe200028e0605 */
[----:B------:R-:W-:-:S04]  /*9c90*/  ISETP.GT.AND P5, PT, R3, 0x108, P3 ;  /* 0x000001080300780c */ /* 0x000fc80001fa4270 */
[----:B------:R0:W-:Y:S01]  /*9ca0*/  @P4 STG.E.U16 desc[UR36][R64.64+0x20], R15 ;  /* 0x0000200f40004986 */ /* 0x0001e2000c101524 */
[----:B------:R-:W-:-:S05]  /*9cb0*/  IADD3 R66, P4, R4, R13, RZ ;  /* 0x0000000d04427210 */ /* 0x000fca0007f9e0ff */
[----:B------:R-:W-:Y:S01]  /*9cc0*/  IMAD.X R67, R5, 0x1, R7, P4 ;  /* 0x0000000105437824 */ /* 0x000fe200020e0607 */
[----:B------:R-:W-:-:S04]  /*9cd0*/  ISETP.GT.AND P4, PT, R3, 0x100, P0 ;  /* 0x000001000300780c */ /* 0x000fc80000784270 */
[----:B------:R1:W-:Y:S01]  /*9ce0*/  @P5 STG.E.U16 desc[UR36][R66.64+0x22], R12 ;  /* 0x0000220c42005986 */ /* 0x0003e2000c101524 */
[----:B------:R-:W-:-:S08]  /*9cf0*/  ISETP.GT.AND P5, PT, R3, 0x100, P1 ;  /* 0x000001000300780c */ /* 0x000fd00000fa4270 */
[----:B------:R2:W-:Y:S01]  /*9d00*/  @P4 STG.E.U16 desc[UR36][R4.64+0x30], R68 ;  /* 0x0000304404004986 */ /* 0x0005e2000c101524 */
[----:B------:R-:W-:-:S04]  /*9d10*/  ISETP.GT.AND P4, PT, R3, 0x108, P0 ;  /* 0x000001080300780c */ /* 0x000fc80000784270 */
[----:B------:R2:W-:Y:S01]  /*9d20*/  @P5 STG.E.U16 desc[UR36][R4.64+0x32], R69 ;  /* 0x0000324504005986 */ /* 0x0005e2000c101524 */
[----:B------:R-:W-:-:S08]  /*9d30*/  ISETP.GT.AND P5, PT, R3, 0x108, P1 ;  /* 0x000001080300780c */ /* 0x000fd00000fa4270 */
[----:B------:R2:W-:Y:S01]  /*9d40*/  @P4 STG.E.U16 desc[UR36][R64.64+0x30], R70 ;  /* 0x0000304640004986 */ /* 0x0005e2000c101524 */
[C---:B------:R-:W-:Y:S02]  /*9d50*/  ISETP.GT.AND P4, PT, R3.reuse, 0x180, P2 ;  /* 0x000001800300780c */ /* 0x040fe40001784270 */
[----:B------:R-:W-:Y:S02]  /*9d60*/  ISETP.GT.AND P2, PT, R3, 0x188, P2 ;  /* 0x000001880300780c */ /* 0x000fe40001744270 */
[----:B------:R2:W-:Y:S01]  /*9d70*/  @P5 STG.E.U16 desc[UR36][R64.64+0x32], R71 ;  /* 0x0000324740005986 */ /* 0x0005e2000c101524 */
[----:B------:R-:W-:-:S05]  /*9d80*/  IADD3 R14, P5, R14, R4, RZ ;  /* 0x000000040e0e7210 */ /* 0x000fca0007fbe0ff */
[----:B0-----:R-:W-:Y:S01]  /*9d90*/  IMAD.X R15, R20, 0x1, R5, P5 ;  /* 0x00000001140f7824 */ /* 0x001fe200028e0605 */
[----:B-1----:R-:W-:-:S04]  /*9da0*/  IADD3 R12, P5, R13, R14, RZ ;  /* 0x0000000e0d0c7210 */ /* 0x002fc80007fbe0ff */
[----:B------:R2:W-:Y:S01]  /*9db0*/  @P4 STG.E.U16 desc[UR36][R14.64+0x20], R56 ;  /* 0x000020380e004986 */ /* 0x0005e2000c101524 */
[----:B------:R-:W-:Y:S01]  /*9dc0*/  ISETP.GT.AND P4, PT, R3, 0x180, P3 ;  /* 0x000001800300780c */ /* 0x000fe20001f84270 */
[----:B------:R-:W-:Y:S01]  /*9dd0*/  IMAD.X R13, R7, 0x1, R15, P5 ;  /* 0x00000001070d7824 */ /* 0x000fe200028e060f */
[----:B------:R-:W-:-:S11]  /*9de0*/  ISETP.GT.AND P3, PT, R3, 0x188, P3 ;  /* 0x000001880300780c */ /* 0x000fd60001f64270 */
[----:B------:R2:W-:Y:S01]  /*9df0*/  @P4 STG.E.U16 desc[UR36][R14.64+0x22], R57 ;  /* 0x000022390e004986 */ /* 0x0005e2000c101524 */
[C---:B------:R-:W-:Y:S02]  /*9e00*/  ISETP.GT.AND P4, PT, R3.reuse, 0x180, P0 ;  /* 0x000001800300780c */ /* 0x040fe40000784270 */
[C---:B------:R-:W-:Y:S01]  /*9e10*/  ISETP.GT.AND P0, PT, R3.reuse, 0x188, P0 ;  /* 0x000001880300780c */ /* 0x040fe20000704270 */
[----:B------:R2:W-:Y:S01]  /*9e20*/  @P2 STG.E.U16 desc[UR36][R12.64+0x20], R58 ;  /* 0x0000203a0c002986 */ /* 0x0005e2000c101524 */
[C---:B------:R-:W-:Y:S02]  /*9e30*/  ISETP.GT.AND P2, PT, R3.reuse, 0x180, P1 ;  /* 0x000001800300780c */ /* 0x040fe40000f44270 */
[----:B------:R-:W-:Y:S01]  /*9e40*/  ISETP.GT.AND P1, PT, R3, 0x188, P1 ;  /* 0x000001880300780c */ /* 0x000fe20000f24270 */
[----:B------:R2:W-:Y:S01]  /*9e50*/  @P3 STG.E.U16 desc[UR36][R74.64+0x22], R59 ;  /* 0x0000223b4a003986 */ /* 0x0005e2000c101524 */
[----:B------:R-:W-:-:S04]  /*9e60*/  ISETP.GT.AND P3, PT, R6, 0x21, PT ;  /* 0x000000210600780c */ /* 0x000fc80003f64270 */
[----:B------:R-:W-:Y:S01]  /*9e70*/  ISETP.GT.AND P5, PT, R3, 0x8, P3 ;  /* 0x000000080300780c */ /* 0x000fe20001fa4270 */
[----:B------:R2:W-:Y:S04]  /*9e80*/  @P4 STG.E.U16 desc[UR36][R14.64+0x30], R60 ;  /* 0x0000303c0e004986 */ /* 0x0005e8000c101524 */
[----:B------:R2:W-:Y:S01]  /*9e90*/  @P2 STG.E.U16 desc[UR36][R14.64+0x32], R61 ;  /* 0x0000323d0e002986 */ /* 0x0005e2000c101524 */
[----:B------:R-:W-:-:S03]  /*9ea0*/  ISETP.GT.AND P2, PT, R6, 0x20, PT ;  /* 0x000000200600780c */ /* 0x000fc60003f44270 */
[----:B------:R2:W-:Y:S01]  /*9eb0*/  @P0 STG.E.U16 desc[UR36][R12.64+0x30], R62 ;  /* 0x0000303e0c000986 */ /* 0x0005e2000c101524 */
[C---:B------:R-:W-:Y:S02]  /*9ec0*/  ISETP.GT.AND P0, PT, R3.reuse, RZ, P2 ;  /* 0x000000ff0300720c */ /* 0x040fe40001704270 */
[C---:B------:R-:W-:Y:S01]  /*9ed0*/  ISETP.GT.AND P4, PT, R3.reuse, 0x8, P2 ;  /* 0x000000080300780c */ /* 0x040fe20001784270 */
[----:B------:R2:W-:Y:S01]  /*9ee0*/  @P1 STG.E.U16 desc[UR36][R12.64+0x32], R63 ;  /* 0x0000323f0c001986 */ /* 0x0005e2000c101524 */
[----:B------:R-:W-:-:S09]  /*9ef0*/  ISETP.GT.AND P1, PT, R3, RZ, P3 ;  /* 0x000000ff0300720c */ /* 0x000fd20001f24270 */
[----:B------:R2:W-:Y:S01]  /*9f00*/  @P0 STG.E.U16 desc[UR36][R8.64+0x40], R48 ;  /* 0x0000403008000986 */ /* 0x0005e2000c101524 */
[----:B------:R-:W-:-:S03]  /*9f10*/  ISETP.GT.AND P0, PT, R6, 0x29, PT ;  /* 0x000000290600780c */ /* 0x000fc60003f04270 */
[----:B------:R2:W-:Y:S01]  /*9f20*/  @P1 STG.E.U16 desc[UR36][R8.64+0x42], R49 ;  /* 0x0000423108001986 */ /* 0x0005e2000c101524 */
[----:B------:R-:W-:-:S03]  /*9f30*/  ISETP.GT.AND P1, PT, R6, 0x28, PT ;  /* 0x000000280600780c */ /* 0x000fc60003f24270 */
[----:B------:R2:W-:Y:S01]  /*9f40*/  @P4 STG.E.U16 desc[UR36][R10.64+0x40], R50 ;  /* 0x000040320a004986 */ /* 0x0005e2000c101524 */
[----:B------:R-:W-:-:S03]  /*9f50*/  ISETP.GT.AND P4, PT, R3, RZ, P0 ;  /* 0x000000ff0300720c */ /* 0x000fc60000784270 */
[----:B------:R2:W-:Y:S01]  /*9f60*/  @P5 STG.E.U16 desc[UR36][R10.64+0x42], R51 ;  /* 0x000042330a005986 */ /* 0x0005e2000c101524 */
[----:B------:R-:W-:-:S09]  /*9f70*/  ISETP.GT.AND P5, PT, R3, RZ, P1 ;  /* 0x000000ff0300720c */ /* 0x000fd20000fa4270 */
[----:B------:R2:W-:Y:S01]  /*9f80*/  @P4 STG.E.U16 desc[UR36][R8.64+0x52], R53 ;  /* 0x0000523508004986 */ /* 0x0005e2000c101524 */
[----:B------:R-:W-:-:S03]  /*9f90*/  ISETP.GT.AND P4, PT, R3, 0x8, P0 ;  /* 0x000000080300780c */ /* 0x000fc60000784270 */
[----:B------:R2:W-:Y:S01]  /*9fa0*/  @P5 STG.E.U16 desc[UR36][R8.64+0x50], R52 ;  /* 0x0000503408005986 */ /* 0x0005e2000c101524 */
[----:B------:R-:W-:-:S09]  /*9fb0*/  ISETP.GT.AND P5, PT, R3, 0x8, P1 ;  /* 0x000000080300780c */ /* 0x000fd20000fa4270 */
        /* <DEDUP_REMOVED lines=33> */
[C---:B------:R-:W-:Y:S02]  /*a1d0*/  ISETP.GT.AND P4, PT, R3.reuse, 0x180, P2 ;  /* 0x000001800300780c */ /* 0x040fe40001784270 */
[C---:B------:R-:W-:Y:S01]  /*a1e0*/  ISETP.GT.AND P2, PT, R3.reuse, 0x188, P2 ;  /* 0x000001880300780c */ /* 0x040fe20001744270 */
[----:B------:R2:W-:Y:S01]  /*a1f0*/  @P5 STG.E.U16 desc[UR36][R64.64+0x50], R38 ;  /* 0x0000502640005986 */ /* 0x0005e2000c101524 */
[C---:B------:R-:W-:Y:S02]  /*a200*/  ISETP.GT.AND P5, PT, R3.reuse, 0x180, P3 ;  /* 0x000001800300780c */ /* 0x040fe40001fa4270 */
[----:B------:R-:W-:-:S07]  /*a210*/  ISETP.GT.AND P3, PT, R3, 0x188, P3 ;  /* 0x000001880300780c */ /* 0x000fce0001f64270 */
[----:B------:R2:W-:Y:S01]  /*a220*/  @P4 STG.E.U16 desc[UR36][R14.64+0x40], R24 ;  /* 0x000040180e004986 */ /* 0x0005e2000c101524 */
[C---:B------:R-:W-:Y:S02]  /*a230*/  ISETP.GT.AND P4, PT, R3.reuse, 0x180, P0 ;  /* 0x000001800300780c */ /* 0x040fe40000784270 */
[C---:B------:R-:W-:Y:S01]  /*a240*/  ISETP.GT.AND P0, PT, R3.reuse, 0x188, P0 ;  /* 0x000001880300780c */ /* 0x040fe20000704270 */
[----:B------:R2:W-:Y:S01]  /*a250*/  @P5 STG.E.U16 desc[UR36][R14.64+0x42], R25 ;  /* 0x000042190e005986 */ /* 0x0005e2000c101524 */
[C---:B------:R-:W-:Y:S02]  /*a260*/  ISETP.GT.AND P5, PT, R3.reuse, 0x180, P1 ;  /* 0x000001800300780c */ /* 0x040fe40000fa4270 */
[----:B------:R-:W-:Y:S01]  /*a270*/  ISETP.GT.AND P1, PT, R3, 0x188, P1 ;  /* 0x000001880300780c */ /* 0x000fe20000f24270 */
[----:B------:R2:W-:Y:S04]  /*a280*/  @P2 STG.E.U16 desc[UR36][R12.64+0x40], R26 ;  /* 0x0000401a0c002986 */ /* 0x0005e8000c101524 */
[----:B------:R2:W-:Y:S04]  /*a290*/  @P3 STG.E.U16 desc[UR36][R12.64+0x42], R27 ;  /* 0x0000421b0c003986 */ /* 0x0005e8000c101524 */
[----:B------:R2:W-:Y:S04]  /*a2a0*/  @P4 STG.E.U16 desc[UR36][R14.64+0x52], R29 ;  /* 0x0000521d0e004986 */ /* 0x0005e8000c101524 */
[----:B------:R2:W-:Y:S04]  /*a2b0*/  @P5 STG.E.U16 desc[UR36][R14.64+0x50], R28 ;  /* 0x0000501c0e005986 */ /* 0x0005e8000c101524 */
[----:B------:R2:W-:Y:S04]  /*a2c0*/  @P1 STG.E.U16 desc[UR36][R12.64+0x50], R30 ;  /* 0x0000501e0c001986 */ /* 0x0005e8000c101524 */
[----:B------:R2:W-:Y:S02]  /*a2d0*/  @P0 STG.E.U16 desc[UR36][R12.64+0x52], R31 ;  /* 0x0000521f0c000986 */ /* 0x0005e4000c101524 */
.L_x_210:
[----:B------:R-:W-:Y:S05]  /*a2e0*/  BSYNC B0 ;  /* 0x0000000000007941 */ /* 0x000fea0003800000 */
.L_x_32:
[----:B------:R-:W-:Y:S01]  /*a2f0*/  ULDC UR4, c[0x0][0xc] ;  /* 0x0000030000047ab9 */ /* 0x000fe20000000800 */
[----:B------:R-:W-:Y:S01]  /*a300*/  ULDC UR5, c[0x0][0x10] ;  /* 0x0000040000057ab9 */ /* 0x000fe20000000800 */
[----:B------:R-:W1:Y:S01]  /*a310*/  LDC R3, c[0x0][0x14] ;  /* 0x00000500ff037b82 */ /* 0x000e620000000800 */
[----:B------:R-:W-:Y:S01]  /*a320*/  UIMAD.WIDE.U32 UR4, UR4, UR5, URZ ;  /* 0x00000005040472a5 */ /* 0x000fe2000f8e003f */
[----:B------:R-:W-:Y:S02]  /*a330*/  IMAD.MOV.U32 R124, RZ, RZ, -0x1 ;  /* 0xffffffffff7c7424 */ /* 0x000fe400078e00ff */
[----:B------:R-:W-:-:S03]  /*a340*/  IMAD.MOV.U32 R23, RZ, RZ, -0x1 ;  /* 0xffffffffff177424 */ /* 0x000fc600078e00ff */
[----:B-1----:R-:W-:-:S04]  /*a350*/  IMAD.WIDE.U32 R16, R3, UR4, R16 ;  /* 0x0000000403107c25 */ /* 0x002fc8000f8e0010 */
[----:B------:R-:W-:Y:S01]  /*a360*/  IMAD R3, R3, UR5, RZ ;  /* 0x0000000503037c24 */ /* 0x000fe2000f8e02ff */
[----:B------:R-:W-:Y:S02]  /*a370*/  ULDC.64 UR4, c[0x0][0x650] ;  /* 0x0001940000047ab9 */ /* 0x000fe40000000a00 */
[----:B------:R-:W-:Y:S01]  /*a380*/  ISETP.GE.U32.AND P0, PT, R16, UR4, PT ;  /* 0x0000000410007c0c */ /* 0x000fe2000bf06070 */
[--C-:B------:R-:W-:Y:S01]  /*a390*/  IMAD.IADD R17, R17, 0x1, R3.reuse ;  /* 0x0000000111117824 */ /* 0x100fe200078e0203 */
[----:B------:R-:W-:-:S04]  /*a3a0*/  PRMT R3, RZ, 0x7610, R3 ;  /* 0x00007610ff037816 */ /* 0x000fc80000000003 */
[----:B------:R-:W-:-:S13]  /*a3b0*/  ISETP.GE.U32.AND.EX P0, PT, R17, UR5, PT, P0 ;  /* 0x0000000511007c0c */ /* 0x000fda000bf06100 */
[----:B------:R-:W-:Y:S05]  /*a3c0*/  @P0 BRA `(.L_x_211) ;  /* 0x0000000400640947 */ /* 0x000fea0003800000 */
[----:B0-2---:R-:W0:Y:S01]  /*a3d0*/  S2R R12, SR_CTAID.X ;  /* 0x00000000000c7919 */ /* 0x005e220000002500 */
[----:B------:R-:W1:Y:S01]  /*a3e0*/  LDC.64 R10, c[0x0][0x628] ;  /* 0x00018a00ff0a7b82 */ /* 0x000e620000000a00 */
[----:B------:R-:W-:Y:S01]  /*a3f0*/  ULDC UR4, c[0x0][0x150] ;  /* 0x0000540000047ab9 */ /* 0x000fe20000000800 */
[----:B------:R-:W-:Y:S01]  /*a400*/  IMAD.MOV.U32 R8, RZ, RZ, R16 ;  /* 0x000000ffff087224 */ /* 0x000fe200078e0010 */
[----:B------:R-:W2:Y:S01]  /*a410*/  S2R R24, SR_CTAID.Y ;  /* 0x0000000000187919 */ /* 0x000ea20000002600 */
[----:B------:R-:W-:-:S04]  /*a420*/  IMAD.MOV.U32 R9, RZ, RZ, R17 ;  /* 0x000000ffff097224 */ /* 0x000fc800078e0011 */
[----:B------:R-:W2:Y:S08]  /*a430*/  LDC R21, c[0x0][0x144] ;  /* 0x00005100ff157b82 */ /* 0x000eb00000000800 */
[----:B------:R-:W2:Y:S08]  /*a440*/  LDC R0, c[0x0][0x630] ;  /* 0x00018c00ff007b82 */ /* 0x000eb00000000800 */
[----:B------:R-:W2:Y:S01]  /*a450*/  LDC.64 R14, c[0x0][0x620] ;  /* 0x00018800ff0e7b82 */ /* 0x000ea20000000a00 */
[----:B-1----:R-:W-:-:S04]  /*a460*/  ISETP.NE.U32.AND P0, PT, R10, RZ, PT ;  /* 0x000000ff0a00720c */ /* 0x002fc80003f05070 */
[----:B------:R-:W-:Y:S02]  /*a470*/  ISETP.NE.AND.EX P0, PT, R11, RZ, PT, P0 ;  /* 0x000000ff0b00720c */ /* 0x000fe40003f05300 */
[----:B0-----:R-:W-:-:S05]  /*a480*/  I2FP.F32.U32 R3, R12 ;  /* 0x0000000c00037245 */ /* 0x001fca0000201000 */
[----:B------:R-:W-:-:S04]  /*a490*/  FMUL R3, R3, UR4 ;  /* 0x0000000403037c20 */ /* 0x000fc80008400000 */
[----:B------:R0:W1:Y:S02]  /*a4a0*/  F2I.U32.TRUNC.NTZ R20, R3 ;  /* 0x0000000300147305 */ /* 0x000064000020f000 */
[----:B------:R-:W-:Y:S05]  /*a4b0*/  @!P0 BRA `(.L_x_212) ;  /* 0x0000000000288947 */ /* 0x000fea0003800000 */
[----:B0-----:R-:W0:Y:S02]  /*a4c0*/  LDC R3, c[0x0][0x634] ;  /* 0x00018d00ff037b82 */ /* 0x001e240000000800 */
        /* <DEDUP_REMOVED lines=9> */
.L_x_212:
[----:B------:R-:W3:Y:S01]  /*a560*/  LDC.64 R28, c[0x0][0x640] ;  /* 0x00019000ff1c7b82 */ /* 0x000ee20000000a00 */
[-CC-:B--2---:R-:W-:Y:S01]  /*a570*/  SHF.R.U64 R23, R8, R0.reuse, R9.reuse ;  /* 0x0000000008177219 */ /* 0x184fe20000001209 */
[----:B-1----:R-:W-:Y:S01]  /*a580*/  IMAD.MOV R20, RZ, RZ, -R20 ;  /* 0x000000ffff147224 */ /* 0x002fe200078e0a14 */
[----:B------:R-:W-:Y:S01]  /*a590*/  SHF.R.U32.HI R0, RZ, R0, R9 ;  /* 0x00000000ff007219 */ /* 0x000fe20000011609 */
[----:B------:R-:W-:Y:S01]  /*a5a0*/  ULDC UR4, c[0x0][0x154] ;  /* 0x0000550000047ab9 */ /* 0x000fe20000000800 */
[----:B0-----:R-:W-:Y:S01]  /*a5b0*/  IADD3 R3, P0, RZ, -R23, RZ ;  /* 0x80000017ff037210 */ /* 0x001fe20007f1e0ff */
[----:B------:R-:W-:Y:S02]  /*a5c0*/  IMAD R21, R21, R20, R12 ;  /* 0x0000001415157224 */ /* 0x000fe400078e020c */
[----:B------:R-:W0:Y:S01]  /*a5d0*/  LDC R6, c[0x0][0x618] ;  /* 0x00018600ff067b82 */ /* 0x000e220000000800 */
[----:B------:R-:W-:Y:S02]  /*a5e0*/  IMAD.MOV.U32 R7, RZ, RZ, 0x1 ;  /* 0x00000001ff077424 */ /* 0x000fe400078e00ff */
[----:B------:R-:W-:-:S04]  /*a5f0*/  IMAD.X R5, RZ, RZ, ~R0, P0 ;  /* 0x000000ffff057224 */ /* 0x000fc800000e0e00 */
[-C--:B------:R-:W-:Y:S01]  /*a600*/  IMAD R0, R5, R14.reuse, RZ ;  /* 0x0000000e05007224 */ /* 0x080fe200078e02ff */
[----:B------:R-:W1:Y:S01]  /*a610*/  LDC R8, c[0x0][0x608] ;  /* 0x00018200ff087b82 */ /* 0x000e620000000800 */
[----:B------:R-:W-:-:S04]  /*a620*/  IMAD.WIDE.U32 R4, R3, R14, R16 ;  /* 0x0000000e03047225 */ /* 0x000fc800078e0010 */
[----:B------:R-:W-:Y:S01]  /*a630*/  IMAD R3, R3, R15, R0 ;  /* 0x0000000f03037224 */ /* 0x000fe200078e0200 */
[----:B------:R-:W-:Y:S02]  /*a640*/  I2FP.F32.U32 R0, R24 ;  /* 0x0000001800007245 */ /* 0x000fe40000201000 */
[----:B------:R-:W2:Y:S01]  /*a650*/  LDC R26, c[0x0][0x658] ;  /* 0x00019600ff1a7b82 */ /* 0x000ea20000000800 */
[----:B------:R-:W-:Y:S01]  /*a660*/  IMAD.IADD R3, R5, 0x1, R3 ;  /* 0x0000000105037824 */ /* 0x000fe200078e0203 */
[----:B---3--:R-:W-:Y:S01]  /*a670*/  ISETP.NE.U32.AND P0, PT, R28, RZ, PT ;  /* 0x000000ff1c00720c */ /* 0x008fe20003f05070 */
[----:B------:R-:W-:Y:S01]  /*a680*/  FMUL R0, R0, UR4 ;  /* 0x0000000400007c20 */ /* 0x000fe20008400000 */
[----:B------:R-:W-:Y:S02]  /*a690*/  IMAD.MOV.U32 R5, RZ, RZ, -0x1 ;  /* 0xffffffffff057424 */ /* 0x000fe400078e00ff */
[----:B------:R-:W-:Y:S01]  /*a6a0*/  ISETP.NE.AND.EX P0, PT, R29, RZ, PT, P0 ;  /* 0x000000ff1d00720c */ /* 0x000fe20003f05300 */
[----:B------:R3:W2:Y:S01]  /*a6b0*/  F2I.U32.TRUNC.NTZ R13, R0 ;  /* 0x00000000000d7305 */ /* 0x0006a2000020f000 */
[----:B------:R-:W3:Y:S01]  /*a6c0*/  LDC R15, c[0x0][0x148] ;  /* 0x00005200ff0f7b82 */ /* 0x000ee20000000800 */
[----:B0-----:R-:W-:-:S02]  /*a6d0*/  SHF.R.U64 R12, R4, R6, R3 ;  /* 0x00000006040c7219 */ /* 0x001fc40000001203 */
[----:B------:R-:W-:-:S05]  /*a6e0*/  SHF.R.U32.HI R3, RZ, R6, R3 ;  /* 0x00000006ff037219 */ /* 0x000fca0000011603 */
[----:B------:R-:W0:Y:S01]  /*a6f0*/  LDC R20, c[0x0][0x600] ;  /* 0x00018000ff147b82 */ /* 0x000e220000000800 */
[-CC-:B-1----:R-:W-:Y:S02]  /*a700*/  SHF.R.U64 R10, R12, R8.reuse, R3.reuse ;  /* 0x000000080c0a7219 */ /* 0x182fe40000001203 */
[----:B------:R-:W-:-:S05]  /*a710*/  SHF.R.U32.HI R3, RZ, R8, R3 ;  /* 0x00000008ff037219 */ /* 0x000fca0000011603 */
[----:B------:R-:W1:Y:S01]  /*a720*/  LDC R27, c[0x0][0x648] ;  /* 0x00019200ff1b7b82 */ /* 0x000e620000000800 */
[-C--:B--2---:R-:W-:Y:S02]  /*a730*/  SHF.L.U32 R4, R5, R26.reuse, RZ ;  /* 0x0000001a05047219 */ /* 0x084fe400000006ff */
[-CC-:B------:R-:W-:Y:S02]  /*a740*/  SHF.R.U64 R14, R10, R26.reuse, R3.reuse ;  /* 0x0000001a0a0e7219 */ /* 0x180fe40000001203 */
[----:B------:R-:W-:Y:S02]  /*a750*/  SHF.R.U32.HI R5, RZ, R26, R3 ;  /* 0x0000001aff057219 */ /* 0x000fe40000011603 */
[----:B------:R-:W-:Y:S01]  /*a760*/  LOP3.LUT R25, RZ, R4, RZ, 0x33, !PT ;  /* 0x00000004ff197212 */ /* 0x000fe200078e33ff */
[----:B------:R-:W2:Y:S01]  /*a770*/  LDC R30, c[0x0][0x638] ;  /* 0x00018e00ff1e7b82 */ /* 0x000ea20000000800 */
[----:B------:R-:W-:Y:S01]  /*a780*/  SHF.L.U32 R26, R7, R26, RZ ;  /* 0x0000001a071a7219 */ /* 0x000fe200000006ff */
[----:B------:R-:W-:-:S06]  /*a790*/  IMAD.MOV.U32 R4, RZ, RZ, R14 ;  /* 0x000000ffff047224 */ /* 0x000fcc00078e000e */
[----:B------:R-:W0:Y:S01]  /*a7a0*/  LDC R31, c[0x0][0x610] ;  /* 0x00018400ff1f7b82 */ /* 0x000e220000000800 */
        /* <DEDUP_REMOVED lines=11> */
.L_x_213:
[----:B------:R-:W-:Y:S01]  /*a860*/  ISETP.NE.AND P0, PT, R2, 0x1, PT ;  /* 0x000000010200780c */ /* 0x000fe20003f05270 */
[----:B0-----:R-:W-:Y:S01]  /*a870*/  VIADD R7, R20, 0xffffffff ;  /* 0xffffffff14077836 */ /* 0x001fe20000000000 */
[----:B-1-3--:R-:W-:Y:S01]  /*a880*/  SHF.R.U64 R0, R4, R27, R5 ;  /* 0x0000001b04007219 */ /* 0x00afe20000001205 */
[----:B------:R-:W-:Y:S01]  /*a890*/  IMAD.MOV R13, RZ, RZ, -R13 ;  /* 0x000000ffff0d7224 */ /* 0x000fe200078e0a0d */
[----:B------:R-:W-:Y:S01]  /*a8a0*/  LOP3.LUT R5, R10, R25, RZ, 0xc0, !PT ;  /* 0x000000190a057212 */ /* 0x000fe200078ec0ff */
[----:B------:R-:W-:Y:S01]  /*a8b0*/  IMAD.MOV.U32 R4, RZ, RZ, 0x1 ;  /* 0x00000001ff047424 */ /* 0x000fe200078e00ff */
[----:B------:R-:W-:Y:S01]  /*a8c0*/  LOP3.LUT R12, R12, R7, RZ, 0xc0, !PT ;  /* 0x000000070c0c7212 */ /* 0x000fe200078ec0ff */
[----:B------:R-:W-:Y:S02]  /*a8d0*/  IMAD.MOV R3, RZ, RZ, -R0 ;  /* 0x000000ffff037224 */ /* 0x000fe400078e0a00 */
[----:B------:R-:W-:Y:S02]  /*a8e0*/  IMAD R0, R26, R0, R5 ;  /* 0x000000001a007224 */ /* 0x000fe400078e0205 */
[----:B--2---:R-:W-:-:S02]  /*a8f0*/  IMAD R3, R3, R30, R14 ;  /* 0x0000001e03037224 */ /* 0x004fc400078e020e */
[----:B------:R-:W-:Y:S02]  /*a900*/  @P0 IMAD R21, R15, R13, R24 ;  /* 0x0000000d0f150224 */ /* 0x000fe400078e0218 */
[----:B------:R-:W-:Y:S01]  /*a910*/  IMAD R5, R3, R20, R12 ;  /* 0x0000001403057224 */ /* 0x000fe200078e020c */
[----:B------:R-:W-:Y:S01]  /*a920*/  PRMT R3, R4, 0x7610, R3 ;  /* 0x0000761004037816 */ /* 0x000fe20000000003 */
[----:B------:R-:W-:-:S05]  /*a930*/  IMAD R0, R0, R31, R21 ;  /* 0x0000001f00007224 */ /* 0x000fca00078e0215 */
[----:B------:R-:W-:Y:S02]  /*a940*/  SEL R124, R5, R0, !P0 ;  /* 0x00000000057c7207 */ /* 0x000fe40004000000 */
[----:B------:R-:W-:-:S07]  /*a950*/  SEL R0, R0, R5, !P0 ;  /* 0x0000000500007207 */ /* 0x000fce0004000000 */
.L_x_211:
[----:B------:R-:W-:Y:S01]  /*a960*/  LOP3.LUT P0, RZ, R3, 0xff, RZ, 0xc0, !PT ;  /* 0x000000ff03ff7812 */ /* 0x000fe2000780c0ff */
[----:B------:R-:W-:-:S12]  /*a970*/  IMAD.MOV.U32 R123, RZ, RZ, R0 ;  /* 0x000000ffff7b7224 */ /* 0x000fd800078e0000 */
[----:B------:R-:W-:Y:S05]  /*a980*/  @P0 BRA `(.L_x_214) ;  /* 0xffffff6800140947 */ /* 0x000fea000383ffff */
[----:B------:R-:W-:Y:S05]  /*a990*/  EXIT ;  /* 0x000000000000794d */ /* 0x000fea0003800000 */
.L_x_7:
[----:B0-----:R-:W-:Y:S01]  /*a9a0*/  ULDC.64 UR4, c[0x0][0x650] ;  /* 0x0001940000047ab9 */ /* 0x001fe20000000a00 */
        /* <DEDUP_REMOVED lines=25> */
.L_x_216:
[----:B------:R-:W0:Y:S01]  /*ab40*/  LDC.64 R28, c[0x0][0x640] ;  /* 0x00019000ff1c7b82 */ /* 0x000e220000000a00 */
[-CC-:B------:R-:W-:Y:S01]  /*ab50*/  SHF.R.U64 R22, R12, R6.reuse, R13.reuse ;  /* 0x000000060c167219 */ /* 0x180fe2000000120d */
[----:B------:R-:W-:Y:S01]  /*ab60*/  IMAD.MOV.U32 R30, RZ, RZ, 0x1 ;  /* 0x00000001ff1e7424 */ /* 0x000fe200078e00ff */
[----:B------:R-:W-:Y:S02]  /*ab70*/  SHF.R.U32.HI R6, RZ, R6, R13 ;  /* 0x00000006ff067219 */ /* 0x000fe4000001160d */
        /* <DEDUP_REMOVED lines=8> */
[----:B------:R-:W-:Y:S01]  /*ac00*/  IMAD.IADD R9, R9, 0x1, R11 ;  /* 0x0000000109097824 */ /* 0x000fe200078e020b */
[----:B0-----:R-:W-:-:S04]  /*ac10*/  ISETP.NE.U32.AND P0, PT, R28, RZ, PT ;  /* 0x000000ff1c00720c */ /* 0x001fc80003f05070 */
[----:B------:R-:W-:Y:S02]  /*ac20*/  ISETP.NE.AND.EX P0, PT, R29, RZ, PT, P0 ;  /* 0x000000ff1d00720c */ /* 0x000fe40003f05300 */
[----:B------:R-:W0:Y:S01]  /*ac30*/  LDC R20, c[0x0][0x600] ;  /* 0x00018000ff147b82 */ /* 0x000e220000000800 */
[-CC-:B-1----:R-:W-:Y:S01]  /*ac40*/  SHF.R.U64 R14, R8, R10.reuse, R9.reuse ;  /* 0x0000000a080e7219 */ /* 0x182fe20000001209 */
[----:B------:R-:W-:Y:S01]  /*ac50*/  IMAD.MOV.U32 R8, RZ, RZ, -0x1 ;  /* 0xffffffffff087424 */ /* 0x000fe200078e00ff */
[----:B------:R-:W-:-:S05]  /*ac60*/  SHF.R.U32.HI R9, RZ, R10, R9 ;  /* 0x0000000aff097219 */ /* 0x000fca0000011609 */
[----:B------:R-:W1:Y:S01]  /*ac70*/  LDC R24, c[0x0][0x648] ;  /* 0x00019200ff187b82 */ /* 0x000e620000000800 */
[-CC-:B--2---:R-:W-:Y:S02]  /*ac80*/  SHF.R.U64 R23, R14, R12.reuse, R9.reuse ;  /* 0x0000000c0e177219 */ /* 0x184fe40000001209 */
[----:B------:R-:W-:-:S05]  /*ac90*/  SHF.R.U32.HI R6, RZ, R12, R9 ;  /* 0x0000000cff067219 */ /* 0x000fca0000011609 */
[----:B------:R-:W2:Y:S01]  /*aca0*/  LDC R26, c[0x0][0x638] ;  /* 0x00018e00ff1a7b82 */ /* 0x000ea20000000800 */
[-C--:B---3--:R-:W-:Y:S02]  /*acb0*/  SHF.L.U32 R8, R8, R27.reuse, RZ ;  /* 0x0000001b08087219 */ /* 0x088fe400000006ff */
[-CC-:B------:R-:W-:Y:S02]  /*acc0*/  SHF.R.U64 R25, R23, R27.reuse, R6.reuse ;  /* 0x0000001b17197219 */ /* 0x180fe40000001206 */
[----:B------:R-:W-:Y:S02]  /*acd0*/  LOP3.LUT R32, RZ, R8, RZ, 0x33, !PT ;  /* 0x00000008ff207212 */ /* 0x000fe400078e33ff */
[----:B------:R-:W-:Y:S01]  /*ace0*/  SHF.R.U32.HI R9, RZ, R27, R6 ;  /* 0x0000001bff097219 */ /* 0x000fe20000011606 */
[----:B------:R-:W3:Y:S01]  /*acf0*/  LDC R31, c[0x0][0x610] ;  /* 0x00018400ff1f7b82 */ /* 0x000ee20000000800 */
[----:B------:R-:W-:Y:S01]  /*ad00*/  IMAD.MOV.U32 R8, RZ, RZ, R25 ;  /* 0x000000ffff087224 */ /* 0x000fe200078e0019 */
[----:B------:R-:W-:Y:S06]  /*ad10*/  @!P0 BRA `(.L_x_217) ;  /* 0x0000000000288947 */ /* 0x000fec0003800000 */
        /* <DEDUP_REMOVED lines=10> */
.L_x_217:
[----:B------:R-:W-:Y:S02]  /*adc0*/  ISETP.NE.AND P0, PT, R2, 0x1, PT ;  /* 0x000000010200780c */ /* 0x000fe40003f05270 */
[----:B-1----:R-:W-:Y:S01]  /*add0*/  SHF.R.U64 R6, R8, R24, R9 ;  /* 0x0000001808067219 */ /* 0x002fe20000001209 */
[----:B0-----:R-:W-:Y:S01]  /*ade0*/  VIADD R9, R20, 0xffffffff ;  /* 0xffffffff14097836 */ /* 0x001fe20000000000 */
[----:B------:R-:W-:Y:S02]  /*adf0*/  SHF.L.U32 R30, R30, R27, RZ ;  /* 0x0000001b1e1e7219 */ /* 0x000fe400000006ff */
[----:B------:R-:W-:Y:S01]  /*ae00*/  LOP3.LUT R5, R23, R32, RZ, 0xc0, !PT ;  /* 0x0000002017057212 */ /* 0x000fe200078ec0ff */
[----:B------:R-:W-:-:S04]  /*ae10*/  IMAD.MOV R8, RZ, RZ, -R6 ;  /* 0x000000ffff087224 */ /* 0x000fc800078e0a06 */
[----:B------:R-:W-:Y:S01]  /*ae20*/  IMAD R6, R30, R6, R5 ;  /* 0x000000061e067224 */ /* 0x000fe200078e0205 */
[----:B------:R-:W-:Y:S01]  /*ae30*/  LOP3.LUT R5, R14, R9, RZ, 0xc0, !PT ;  /* 0x000000090e057212 */ /* 0x000fe200078ec0ff */
[----:B------:R-:W-:Y:S02]  /*ae40*/  @P0 IMAD R3, R7, R21, R4 ;  /* 0x0000001507030224 */ /* 0x000fe400078e0204 */
[----:B--2---:R-:W-:Y:S02]  /*ae50*/  IMAD R4, R8, R26, R25 ;  /* 0x0000001a08047224 */ /* 0x004fe400078e0219 */
[----:B---3--:R-:W-:Y:S02]  /*ae60*/  IMAD R3, R6, R31, R3 ;  /* 0x0000001f06037224 */ /* 0x008fe400078e0203 */
[----:B------:R-:W-:Y:S02]  /*ae70*/  IMAD R4, R4, R20, R5 ;  /* 0x0000001404047224 */ /* 0x000fe400078e0205 */
[----:B------:R-:W-:-:S02]  /*ae80*/  IMAD.MOV.U32 R8, RZ, RZ, 0x1 ;  /* 0x00000001ff087424 */ /* 0x000fc400078e00ff */
[----:B------:R-:W-:Y:S01]  /*ae90*/  IMAD.MOV.U32 R6, RZ, RZ, R22 ;  /* 0x000000ffff067224 */ /* 0x000fe200078e0016 */
[----:B------:R-:W-:Y:S02]  /*aea0*/  SEL R20, R4, R3, !P0 ;  /* 0x0000000304147207 */ /* 0x000fe40004000000 */
[----:B------:R-:W-:-:S07]  /*aeb0*/  SEL R13, R3, R4, !P0 ;  /* 0x00000004030d7207 */ /* 0x000fce0004000000 */
.L_x_215:
[----:B------:R-:W-:-:S08]  /*aec0*/  NOP ;  /* 0x0000000000007918 */ /* 0x000fd00000000000 */
[----:B------:R-:W0:-:S00]  /*aed0*/  USETMAXREG.DEALLOC.CTAPOOL 0x28 ;  /* 0x00000028000079c8 */ /* 0x000e0000080e0500 */
[----:B0-----:R-:W-:-:S13]  /*aee0*/  ISETP.NE.AND P0, PT, R0, RZ, PT ;  /* 0x000000ff0000720c */ /* 0x001fda0003f05270 */
[----:B------:R-:W-:Y:S05]  /*aef0*/  @P0 EXIT ;  /* 0x000000000000094d */ /* 0x000fea0003800000 */
[----:B------:R-:W-:Y:S01]  /*af00*/  LOP3.LUT P0, RZ, R8, 0xff, RZ, 0xc0, !PT ;  /* 0x000000ff08ff7812 */ /* 0x000fe2000780c0ff */
[----:B------:R-:W-:Y:S02]  /*af10*/  IMAD.MOV.U32 R0, RZ, RZ, 0x1 ;  /* 0x00000001ff007424 */ /* 0x000fe400078e00ff */
[----:B------:R-:W-:-:S10]  /*af20*/  IMAD.MOV.U32 R3, RZ, RZ, RZ ;  /* 0x000000ffff037224 */ /* 0x000fd400078e00ff */
[----:B------:R-:W-:Y:S05]  /*af30*/  @!P0 BRA `(.L_x_218) ;  /* 0x0000000c003c8947 */ /* 0x000fea0003800000 */
[----:B------:R-:W0:Y:S01]  /*af40*/  LDC R0, c[0x0][0x28c] ;  /* 0x0000a300ff007b82 */ /* 0x000e220000000800 */
[----:B------:R-:W1:Y:S01]  /*af50*/  S2R R9, SR_CgaCtaId ;  /* 0x0000000000097919 */ /* 0x000e620000008800 */
[----:B------:R-:W-:Y:S01]  /*af60*/  ULDC UR5, c[0x0][0x600] ;  /* 0x0001800000057ab9 */ /* 0x000fe20000000800 */
[----:B------:R-:W-:Y:S01]  /*af70*/  ULDC UR4, c[0x0][0xc] ;  /* 0x0000030000047ab9 */ /* 0x000fe20000000800 */
[----:B------:R-:W-:Y:S01]  /*af80*/  UIADD3 UR16, UR5, -0x1, URZ ;  /* 0xffffffff05107890 */ /* 0x000fe2000fffe03f */
[----:B------:R-:W-:Y:S01]  /*af90*/  BSSY B0, `(.L_x_218) ;  /* 0x00000c9000007945 */ /* 0x000fe20003800000 */
[----:B------:R-:W-:Y:S01]  /*afa0*/  ULDC UR6, c[0x0][0x658] ;  /* 0x0001960000067ab9 */ /* 0x000fe20000000800 */
[----:B------:R-:W-:Y:S01]  /*afb0*/  ULDC UR5, c[0x0][0x10] ;  /* 0x0000040000057ab9 */ /* 0x000fe20000000800 */
[----:B------:R-:W-:Y:S01]  /*afc0*/  UMOV UR7, 0xffffffff ;  /* 0xffffffff00077882 */ /* 0x000fe20000000000 */
[----:B------:R-:W-:Y:S01]  /*afd0*/  UMOV UR8, 0x1 ;  /* 0x0000000100087882 */ /* 0x000fe20000000000 */
[----:B------:R-:W-:Y:S01]  /*afe0*/  UIMAD.WIDE.U32 UR4, UR4, UR5, URZ ;  /* 0x00000005040472a5 */ /* 0x000fe2000f8e003f */
[----:B------:R-:W-:Y:S01]  /*aff0*/  IMAD.MOV.U32 R11, RZ, RZ, 0x1 ;  /* 0x00000001ff0b7424 */ /* 0x000fe200078e00ff */
[----:B------:R-:W-:Y:S01]  /*b000*/  USHF.L.U32 UR7, UR7, UR6, URZ ;  /* 0x0000000607077299 */ /* 0x000fe2000800063f */
[----:B------:R-:W-:Y:S01]  /*b010*/  LOP3.LUT R8, R19, 0x2, RZ, 0xfc, !PT ;  /* 0x0000000213087812 */ /* 0x000fe200078efcff */
[----:B------:R-:W-:-:S02]  /*b020*/  USHF.L.U32 UR18, UR8, UR6, URZ ;  /* 0x0000000608127299 */ /* 0x000fc4000800063f */
[----:B------:R-:W-:Y:S01]  /*b030*/  ULOP3.LUT UR17, URZ, UR7, URZ, 0x33, !UPT ;  /* 0x000000073f117292 */ /* 0x000fe2000f8e333f */
[----:B------:R-:W-:Y:S01]  /*b040*/  ULDC UR6, c[0x0][0x14] ;  /* 0x0000050000067ab9 */ /* 0x000fe20000000800 */
[----:B------:R-:W-:Y:S01]  /*b050*/  ULDC.64 UR22, c[0x0][0x198] ;  /* 0x0000660000167ab9 */ /* 0x000fe20000000a00 */
[----:B------:R-:W-:Y:S02]  /*b060*/  UIMAD.WIDE.U32 UR20, UR4, UR6, URZ ;  /* 0x00000006041472a5 */ /* 0x000fe4000f8e003f */
[----:B------:R-:W-:Y:S01]  /*b070*/  UIMAD UR13, UR5, UR6, URZ ;  /* 0x00000006050d72a4 */ /* 0x000fe2000f8e023f */
[----:B0-----:R-:W-:-:S03]  /*b080*/  VIADD R0, R0, 0x3f ;  /* 0x0000003f00007836 */ /* 0x001fc60000000000 */
[----:B------:R-:W-:Y:S02]  /*b090*/  UIADD3 UR13, UR21, UR13, URZ ;  /* 0x0000000d150d7290 */ /* 0x000fe4000fffe03f */
[----:B------:R-:W-:-:S04]  /*b0a0*/  SHF.R.S32.HI R3, RZ, 0x1f, R0 ;  /* 0x0000001fff037819 */ /* 0x000fc80000011400 */
[----:B------:R-:W-:Y:S01]  /*b0b0*/  LEA.HI R3, R3, R0, RZ, 0x6 ;  /* 0x0000000003037211 */ /* 0x000fe200078f30ff */
[----:B------:R-:W-:Y:S01]  /*b0c0*/  IMAD.MOV.U32 R0, RZ, RZ, 0x1 ;  /* 0x00000001ff007424 */ /* 0x000fe200078e00ff */
[----:B-1----:R-:W-:Y:S02]  /*b0d0*/  LOP3.LUT R9, R9, 0x1, RZ, 0xc0, !PT ;  /* 0x0000000109097812 */ /* 0x002fe400078ec0ff */
[----:B------:R-:W-:Y:S01]  /*b0e0*/  SHF.R.S32.HI R10, RZ, 0x6, R3 ;  /* 0x00000006ff0a7819 */ /* 0x000fe20000011403 */
[----:B------:R-:W-:-:S04]  /*b0f0*/  IMAD.MOV.U32 R3, RZ, RZ, RZ ;  /* 0x000000ffff037224 */ /* 0x000fc800078e00ff */
[----:B------:R-:W-:-:S07]  /*b100*/  VIADD R12, R10, 0x1 ;  /* 0x000000010a0c7836 */ /* 0x000fce0000000000 */
.L_x_229:
[----:B------:R-:W-:-:S03]  /*b110*/  UMOV UR4, 0xffffffff ;  /* 0xffffffff00047882 */ /* 0x000fc60000000000 */
[----:B------:R-:W-:Y:S05]  /*b120*/  BRA.DIV UR4, `(.L_x_219) ;  /* 0x0000000e04887947 */ /* 0x000fea000b800000 */
[----:B------:R-:W-:-:S13]  /*b130*/  ELECT P6, URZ, PT ;  /* 0x00000000003f782f */ /* 0x000fda00038c0000 */
.L_x_239:
[----:B------:R-:W0:Y:S01]  /*b140*/  LDC R4, c[0x0][0x28c] ;  /* 0x0000a300ff047b82 */ /* 0x000e220000000800 */
[----:B------:R-:W-:Y:S01]  /*b150*/  BSSY B1, `(.L_x_220) ;  /* 0x000003a000017945 */ /* 0x000fe20003800000 */
[----:B0-----:R-:W-:-:S13]  /*b160*/  ISETP.LT.OR P6, PT, R4, 0x1, !P6 ;  /* 0x000000010400780c */ /* 0x001fda00077c1670 */
[----:B------:R-:W-:Y:S05]  /*b170*/  @P6 BRA `(.L_x_221) ;  /* 0x0000000000dc6947 */ /* 0x000fea0003800000 */
[----:B------:R-:W-:Y:S02]  /*b180*/  IMAD R20, R20, 0x2, R9 ;  /* 0x0000000214147824 */ /* 0x000fe400078e0209 */
[----:B------:R-:W-:Y:S02]  /*b190*/  IMAD.SHL.U32 R21, R13, 0x200, RZ ;  /* 0x000002000d157824 */ /* 0x000fe400078e00ff */
[----:B------:R-:W-:Y:S02]  /*b1a0*/  IMAD.MOV.U32 R22, RZ, RZ, RZ ;  /* 0x000000ffff167224 */ /* 0x000fe400078e00ff */
[----:B------:R-:W-:Y:S02]  /*b1b0*/  IMAD.MOV.U32 R4, RZ, RZ, R12 ;  /* 0x000000ffff047224 */ /* 0x000fe400078e000c */
[----:B------:R-:W-:Y:S02]  /*b1c0*/  IMAD.MOV.U32 R5, RZ, RZ, R0 ;  /* 0x000000ffff057224 */ /* 0x000fe400078e0000 */
[----:B------:R-:W-:-:S02]  /*b1d0*/  IMAD.MOV.U32 R14, RZ, RZ, R3 ;  /* 0x000000ffff0e7224 */ /* 0x000fc400078e0003 */
[----:B------:R-:W-:-:S07]  /*b1e0*/  IMAD R15, R20, 0x18, RZ ;  /* 0x00000018140f7824 */ /* 0x000fce00078e02ff */
.L_x_224:
[----:B------:R-:W0:Y:S01]  /*b1f0*/  S2R R20, SR_CgaCtaId ;  /* 0x0000000000147919 */ /* 0x000e220000008800 */
[----:B------:R-:W-:Y:S02]  /*b200*/  MOV R7, 0x400 ;  /* 0x0000040000077802 */ /* 0x000fe40000000f00 */
[----:B------:R-:W-:-:S13]  /*b210*/  LOP3.LUT P1, RZ, R18, 0x7f, RZ, 0xc0, !PT ;  /* 0x0000007f12ff7812 */ /* 0x000fda000782c0ff */
[----:B------:R-:W1:Y:S01]  /*b220*/  @!P1 LDC R13, c[0x0][0x500] ;  /* 0x00014000ff0d9b82 */ /* 0x000e620000000800 */
[----:B0-----:R-:W-:Y:S02]  /*b230*/  LEA R23, R20, R7, 0x18 ;  /* 0x0000000714177211 */ /* 0x001fe400078ec0ff */
[----:B------:R-:W-:-:S03]  /*b240*/  SHF.L.U32 R7, R5, 0x1f, RZ ;  /* 0x0000001f05077819 */ /* 0x000fc600000006ff */
[----:B------:R-:W-:-:S04]  /*b250*/  IMAD R20, R14, 0x8, R23 ;  /* 0x000000080e147824 */ /* 0x000fc800078e0217 */
[----:B------:R-:W0:Y:S02]  /*b260*/  SYNCS.PHASECHK.TRANS64.TRYWAIT P0, [R20+URZ+0x18], R7 ;  /* 0x00001807140075a7 */ /* 0x000e24000800017f */
[----:B01----:R-:W-:Y:S05]  /*b270*/  @!P0 BRA `(.L_x_222) ;  /* 0x0000000c00548947 */ /* 0x003fea0003800000 */
.L_x_240:
[----:B0-----:R-:W-:Y:S01]  /*b280*/  PRMT R7, R8, 0x9910, RZ ;  /* 0x0000991008077816 */ /* 0x001fe200000000ff */
[----:B------:R0:W-:Y:S03]  /*b290*/  @!P1 SYNCS.ARRIVE.TRANS64 RZ, [R20+URZ], R13 ;  /* 0x0000000d14ff99a7 */ /* 0x0001e6000800003f */
[----:B------:R-:W-:-:S13]  /*b2a0*/  ISETP.NE.AND P0, PT, R7, 0x2, PT ;  /* 0x000000020700780c */ /* 0x000fda0003f05270 */
[----:B0-----:R-:W-:Y:S05]  /*b2b0*/  @P0 BRA `(.L_x_223) ;  /* 0x0000000000040947 */ /* 0x001fea0003800000 */
[----:B------:R-:W-:Y:S01]  /*b2c0*/  BPT.TRAP 0x1 ;  /* 0x000000040000795c */ /* 0x000fe20000300000 */
.L_x_223:
[----:B------:R-:W-:Y:S01]  /*b2d0*/  IMAD R7, R14, 0x2, R9 ;  /* 0x000000020e077824 */ /* 0x000fe200078e0209 */
[----:B------:R-:W-:Y:S01]  /*b2e0*/  R2UR UR9, R20 ;  /* 0x00000000140972ca */ /* 0x000fe200000e0000 */
[--C-:B------:R-:W-:Y:S01]  /*b2f0*/  IMAD R13, R14, 0x10000, R23.reuse ;  /* 0x000100000e0d7824 */ /* 0x100fe200078e0217 */
[----:B------:R-:W-:Y:S01]  /*b300*/  UIADD3 UR4, UP0, UR22, 0xf0, URZ ;  /* 0x000000f016047890 */ /* 0x000fe2000ff1e03f */
[----:B------:R-:W-:Y:S01]  /*b310*/  IMAD R7, R7, 0x600, RZ ;  /* 0x0000060007077824 */ /* 0x000fe200078e02ff */
[----:B------:R-:W-:Y:S01]  /*b320*/  R2UR UR11, R21 ;  /* 0x00000000150b72ca */ /* 0x000fe200000e0000 */
[----:B------:R-:W-:Y:S01]  /*b330*/  VIADD R4, R4, 0xffffffff ;  /* 0xffffffff04047836 */ /* 0x000fe20000000000 */
[----:B------:R-:W-:Y:S01]  /*b340*/  R2UR UR5, R13 ;  /* 0x000000000d0572ca */ /* 0x000fe200000e0000 */
[----:B------:R-:W-:Y:S01]  /*b350*/  IMAD R7, R7, 0x2, R23 ;  /* 0x0000000207077824 */ /* 0x000fe200078e0217 */
[----:B------:R-:W-:Y:S01]  /*b360*/  R2UR UR10, R22 ;  /* 0x00000000160a72ca */ /* 0x000fe200000e0000 */
[----:B------:R-:W-:Y:S01]  /*b370*/  UIADD3 UR24, UP1, UR22, 0x1f0, URZ ;  /* 0x000001f016187890 */ /* 0x000fe2000ff3e03f */
[----:B------:R-:W-:Y:S01]  /*b380*/  R2UR UR12, R6 ;  /* 0x00000000060c72ca */ /* 0x000fe200000e0000 */
[----:B------:R-:W-:Y:S01]  /*b390*/  VIADD R14, R14, 0x1 ;  /* 0x000000010e0e7836 */ /* 0x000fe20000000000 */
[----:B------:R-:W-:Y:S01]  /*b3a0*/  R2UR UR8, R7 ;  /* 0x00000000070872ca */ /* 0x000fe200000e0000 */
[----:B------:R-:W-:Y:S01]  /*b3b0*/  UIADD3.X UR25, URZ, UR23, URZ, UP1, !UPT ;  /* 0x000000173f197290 */ /* 0x000fe20008ffe43f */
[----:B------:R-:W-:Y:S01]  /*b3c0*/  R2UR UR19, R15 ;  /* 0x000000000f1372ca */ /* 0x000fe200000e0000 */
[----:B------:R-:W-:Y:S01]  /*b3d0*/  UMOV UR6, 0x0 ;  /* 0x0000000000067882 */ /* 0x000fe20000000000 */
[----:B------:R-:W-:Y:S01]  /*b3e0*/  ISETP.GT.AND P1, PT, R4, 0x1, PT ;  /* 0x000000010400780c */ /* 0x000fe20003f24270 */
[----:B------:R-:W-:Y:S01]  /*b3f0*/  UMOV UR7, 0x10000000 ;  /* 0x1000000000077882 */ /* 0x000fe20000000000 */
[----:B------:R-:W-:Y:S01]  /*b400*/  ISETP.NE.AND P0, PT, R14, 0x3, PT ;  /* 0x000000030e00780c */ /* 0x000fe20003f05270 */
[----:B------:R-:W-:Y:S01]  /*b410*/  UIADD3 UR14, UR5, 0x100, URZ ;  /* 0x00000100050e7890 */ /* 0x000fe2000fffe03f */
[----:B------:R-:W-:Y:S01]  /*b420*/  VIADD R22, R22, 0x40 ;  /* 0x0000004016167836 */ /* 0x000fe20000000000 */
[----:B------:R-:W-:Y:S01]  /*b430*/  UIADD3.X UR5, URZ, UR23, URZ, UP0, !UPT ;  /* 0x000000173f057290 */ /* 0x000fe200087fe43f */
[----:B------:R-:W-:Y:S01]  /*b440*/  SEL R20, RZ, 0x1, P0 ;  /* 0x00000001ff147807 */ /* 0x000fe20000000000 */
[----:B------:R-:W-:Y:S01]  /*b450*/  UMOV UR26, 0x30000 ;  /* 0x00030000001a7882 */ /* 0x000fe20000000000 */
[----:B------:R-:W-:Y:S01]  /*b460*/  SEL R14, R14, RZ, P0 ;  /* 0x000000ff0e0e7207 */ /* 0x000fe20000000000 */
[----:B------:R-:W-:Y:S01]  /*b470*/  UIADD3 UR15, UR8, 0x30100, URZ ;  /* 0x00030100080f7890 */ /* 0x000fe2000fffe03f */
[----:B------:R-:W-:-:S02]  /*b480*/  LOP3.LUT R5, R5, R20, RZ, 0x3c, !PT ;  /* 0x0000001405057212 */ /* 0x000fc400078e3cff */
[----:B------:R-:W-:Y:S02]  /*b490*/  UMOV UR8, UR14 ;  /* 0x0000000e00087c82 */ /* 0x000fe40008000000 */
[----:B------:R0:W-:Y:S02]  /*b4a0*/  UTMALDG.3D [UR8], [UR4], desc[UR6] ;  /* 0x00000608040075b4 */ /* 0x0001e40008011000 */
[----:B0-----:R-:W-:Y:S01]  /*b4b0*/  UMOV UR8, UR15 ;  /* 0x0000000f00087c82 */ /* 0x001fe20008000000 */
[----:B------:R-:W-:Y:S02]  /*b4c0*/  UMOV UR11, UR19 ;  /* 0x00000013000b7c82 */ /* 0x000fe40008000000 */
[----:B------:R0:W-:Y:S02]  /*b4d0*/  UTMALDG.3D.MULTICAST [UR8], [UR24], UR26, desc[UR6] ;  /* 0x00000608180073b4 */ /* 0x0001e4000801181a */
[----:B0-----:R-:W-:Y:S05]  /*b4e0*/  @P1 BRA `(.L_x_224) ;  /* 0xfffffffc00401947 */ /* 0x001fea000383ffff */
.L_x_221:
[----:B------:R-:W-:Y:S05]  /*b4f0*/  BSYNC B1 ;  /* 0x0000000000017941 */ /* 0x000fea0003800000 */
.L_x_220:
[----:B------:R-:W-:Y:S01]  /*b500*/  LOP3.LUT P1, RZ, R11, 0xff, RZ, 0xc0, !PT ;  /* 0x000000ff0bff7812 */ /* 0x000fe2000782c0ff */
[C---:B------:R-:W-:Y:S01]  /*b510*/  IMAD.IADD R6, R10.reuse, 0x1, R3 ;  /* 0x000000010a067824 */ /* 0x040fe200078e0203 */
[----:B------:R-:W-:Y:S01]  /*b520*/  ULDC.64 UR4, c[0x0][0x650] ;  /* 0x0001940000047ab9 */ /* 0x000fe20000000a00 */
[----:B------:R-:W-:Y:S01]  /*b530*/  ISETP.GE.U32.AND P2, PT, R10, 0x3, PT ;  /* 0x000000030a00780c */ /* 0x000fe20003f46070 */
[----:B------:R-:W-:Y:S01]  /*b540*/  BSSY B1, `(.L_x_225) ;  /* 0x000006b000017945 */ /* 0x000fe20003800000 */
[----:B------:R-:W-:Y:S01]  /*b550*/  IMAD.MOV.U32 R13, RZ, RZ, -0x1 ;  /* 0xffffffffff0d7424 */ /* 0x000fe200078e00ff */
[----:B------:R-:W-:Y:S01]  /*b560*/  ISETP.GT.U32.AND P0, PT, R6, 0x2, PT ;  /* 0x000000020600780c */ /* 0x000fe20003f04070 */
[----:B------:R-:W-:Y:S01]  /*b570*/  IMAD.MOV.U32 R20, RZ, RZ, -0x1 ;  /* 0xffffffffff147424 */ /* 0x000fe200078e00ff */
[----:B------:R-:W-:Y:S02]  /*b580*/  PRMT R11, RZ, 0x7610, R11 ;  /* 0x00007610ff0b7816 */ /* 0x000fe4000000000b */
[----:B------:R-:W-:-:S03]  /*b590*/  ISETP.LT.U32.AND P0, PT, R10, 0x3, P0 ;  /* 0x000000030a00780c */ /* 0x000fc60000701070 */
[----:B------:R-:W0:Y:S01]  /*b5a0*/  @P1 S2R R5, SR_CgaCtaId ;  /* 0x0000000000051919 */ /* 0x000e220000008800 */
[----:B------:R-:W-:-:S04]  /*b5b0*/  @P1 MOV R4, 0x400 ;  /* 0x0000040000041802 */ /* 0x000fc80000000f00 */
[----:B0-----:R-:W-:Y:S01]  /*b5c0*/  @P1 LEA R3, R5, R4, 0x18 ;  /* 0x0000000405031211 */ /* 0x001fe200078ec0ff */
[----:B------:R-:W-:-:S03]  /*b5d0*/  IMAD.WIDE.U32 R4, R6, -0x55555555, RZ ;  /* 0xaaaaaaab06047825 */ /* 0x000fc600078e00ff */
[----:B------:R0:W-:Y:S01]  /*b5e0*/  @P1 SYNCS.ARRIVE.TRANS64.A1T0 RZ, [R3+URZ+0x48], RZ ;  /* 0x000048ff03ff19a7 */ /* 0x0001e2000810003f */
[----:B------:R-:W-:Y:S02]  /*b5f0*/  IADD3 R16, P1, R16, UR20, RZ ;  /* 0x0000001410107c10 */ /* 0x000fe4000ff3e0ff */
[----:B------:R-:W-:Y:S02]  /*b600*/  SHF.R.U32.HI R5, RZ, 0x1, R5 ;  /* 0x00000001ff057819 */ /* 0x000fe40000011605 */
[----:B------:R-:W-:Y:S02]  /*b610*/  IADD3.X R17, R17, UR13, RZ, P1, !PT ;  /* 0x0000000d11117c10 */ /* 0x000fe40008ffe4ff */
[----:B------:R-:W-:Y:S02]  /*b620*/  PRMT R4, RZ, 0x7610, R4 ;  /* 0x00007610ff047816 */ /* 0x000fe40000000004 */
[----:B0-----:R-:W-:Y:S02]  /*b630*/  SEL R3, RZ, 0x1, !P0 ;  /* 0x00000001ff037807 */ /* 0x001fe40004000000 */
[----:B------:R-:W-:-:S02]  /*b640*/  ISETP.GE.U32.AND P0, PT, R16, UR4, PT ;  /* 0x0000000410007c0c */ /* 0x000fc4000bf06070 */
[----:B------:R-:W-:Y:S01]  /*b650*/  LOP3.LUT R0, R0, R3, RZ, 0x3c, !PT ;  /* 0x0000000300007212 */ /* 0x000fe200078e3cff */
[----:B------:R-:W-:Y:S01]  /*b660*/  IMAD R3, R5, -0x3, R6 ;  /* 0xfffffffd05037824 */ /* 0x000fe200078e0206 */
[----:B------:R-:W-:Y:S01]  /*b670*/  ISETP.GE.U32.AND.EX P0, PT, R17, UR5, PT, P0 ;  /* 0x0000000511007c0c */ /* 0x000fe2000bf06100 */
[----:B------:R-:W-:Y:S01]  /*b680*/  IMAD.MOV.U32 R6, RZ, RZ, -0x1 ;  /* 0xffffffffff067424 */ /* 0x000fe200078e00ff */
[----:B------:R-:W-:-:S11]  /*b690*/  @P2 LOP3.LUT R0, R0, 0x1, R5, 0x78, !PT ;  /* 0x0000000100002812 */ /* 0x000fd600078e7805 */
[----:B------:R-:W-:Y:S05]  /*b6a0*/  @P0 BRA `(.L_x_226) ;  /* 0x0000000400500947 */ /* 0x000fea0003800000 */
[----:B------:R-:W0:Y:S01]  /*b6b0*/  S2R R15, SR_CTAID.X ;  /* 0x00000000000f7919 */ /* 0x000e220000002500 */
[----:B------:R-:W-:Y:S01]  /*b6c0*/  ULDC.64 UR4, c[0x0][0x628] ;  /* 0x00018a0000047ab9 */ /* 0x000fe20000000a00 */
[----:B------:R-:W1:Y:S01]  /*b6d0*/  LDC R20, c[0x0][0x144] ;  /* 0x00005100ff147b82 */ /* 0x000e620000000800 */
[----:B------:R-:W-:Y:S01]  /*b6e0*/  ISETP.NE.U32.AND P0, PT, RZ, UR4, PT ;  /* 0x00000004ff007c0c */ /* 0x000fe2000bf05070 */
[----:B------:R-:W2:Y:S01]  /*b6f0*/  S2R R13, SR_CTAID.Y ;  /* 0x00000000000d7919 */ /* 0x000ea20000002600 */
[----:B------:R-:W-:Y:S01]  /*b700*/  ULDC UR7, c[0x0][0x630] ;  /* 0x00018c0000077ab9 */ /* 0x000fe20000000800 */
[----:B------:R-:W-:Y:S01]  /*b710*/  ULDC UR8, c[0x0][0x150] ;  /* 0x0000540000087ab9 */ /* 0x000fe20000000800 */
[----:B------:R-:W-:Y:S01]  /*b720*/  ISETP.NE.AND.EX P0, PT, RZ, UR5, PT, P0 ;  /* 0x00000005ff007c0c */ /* 0x000fe2000bf05300 */
[----:B------:R-:W-:Y:S02]  /*b730*/  IMAD.MOV.U32 R4, RZ, RZ, R16 ;  /* 0x000000ffff047224 */ /* 0x000fe400078e0010 */
[----:B------:R-:W-:Y:S01]  /*b740*/  IMAD.MOV.U32 R5, RZ, RZ, R17 ;  /* 0x000000ffff057224 */ /* 0x000fe200078e0011 */
[----:B0-----:R-:W-:-:S09]  /*b750*/  I2FP.F32.U32 R22, R15 ;  /* 0x0000000f00167245 */ /* 0x001fd20000201000 */
[----:B------:R-:W-:Y:S05]  /*b760*/  @!P0 BRA `(.L_x_227) ;  /* 0x0000000000288947 */ /* 0x000fea0003800000 */
[----:B------:R-:W-:Y:S02]  /*b770*/  ULDC UR6, c[0x0][0x634] ;  /* 0x00018d0000067ab9 */ /* 0x000fe40000000800 */
[----:B------:R-:W-:-:S05]  /*b780*/  IADD3 R5, P0, R16, UR6, RZ ;  /* 0x0000000610057c10 */ /* 0x000fca000ff1e0ff */
[----:B------:R-:W-:-:S04]  /*b790*/  IMAD.X R21, RZ, RZ, R17, P0 ;  /* 0x000000ffff157224 */ /* 0x000fc800000e0611 */
[----:B------:R-:W-:-:S04]  /*b7a0*/  IMAD.WIDE.U32 R6, R21, UR4, RZ ;  /* 0x0000000415067c25 */ /* 0x000fc8000f8e00ff */
[----:B------:R-:W-:-:S04]  /*b7b0*/  IMAD.WIDE.U32 R6, P0, R5, UR5, R6 ;  /* 0x0000000505067c25 */ /* 0x000fc8000f800006 */
[----:B------:R-:W-:-:S04]  /*b7c0*/  IMAD.WIDE.U32 R4, R5, UR4, RZ ;  /* 0x0000000405047c25 */ /* 0x000fc8000f8e00ff */
[----:B------:R-:W-:Y:S01]  /*b7d0*/  IMAD.MOV.U32 R4, RZ, RZ, R7 ;  /* 0x000000ffff047224 */ /* 0x000fe200078e0007 */
[----:B------:R-:W-:Y:S01]  /*b7e0*/  IADD3 RZ, P1, R5, R6, RZ ;  /* 0x0000000605ff7210 */ /* 0x000fe20007f3e0ff */
[----:B------:R-:W-:-:S04]  /*b7f0*/  IMAD.X R5, RZ, RZ, RZ, P0 ;  /* 0x000000ffff057224 */ /* 0x000fc800000e06ff */
[----:B------:R-:W-:-:S08]  /*b800*/  IMAD.WIDE.U32.X R4, R21, UR5, R4, P1 ;  /* 0x0000000515047c25 */ /* 0x000fd000088e0404 */
.L_x_227:
[----:B------:R-:W-:Y:S01]  /*b810*/  FMUL R22, R22, UR8 ;  /* 0x0000000816167c20 */ /* 0x000fe20008400000 */
[--C-:B------:R-:W-:Y:S01]  /*b820*/  SHF.R.U64 R14, R4, UR7, R5.reuse ;  /* 0x00000007040e7c19 */ /* 0x100fe20008001205 */
[----:B------:R-:W-:Y:S01]  /*b830*/  ULDC.64 UR4, c[0x0][0x620] ;  /* 0x0001880000047ab9 */ /* 0x000fe20000000a00 */
[----:B------:R-:W-:Y:S01]  /*b840*/  SHF.R.U32.HI R4, RZ, UR7, R5 ;  /* 0x00000007ff047c19 */ /* 0x000fe20008011605 */
[----:B------:R-:W-:Y:S01]  /*b850*/  ULDC.64 UR6, c[0x0][0x640] ;  /* 0x0001900000067ab9 */ /* 0x000fe20000000a00 */
[----:B------:R-:W-:Y:S01]  /*b860*/  IADD3 R5, P0, RZ, -R14, RZ ;  /* 0x8000000eff057210 */ /* 0x000fe20007f1e0ff */
[----:B------:R-:W0:Y:S04]  /*b870*/  F2I.U32.TRUNC.NTZ R22, R22 ;  /* 0x0000001600167305 */ /* 0x000e28000020f000 */
[----:B------:R-:W-:Y:S01]  /*b880*/  IMAD.X R4, RZ, RZ, ~R4, P0 ;  /* 0x000000ffff047224 */ /* 0x000fe200000e0e04 */
[----:B------:R-:W-:-:S03]  /*b890*/  ISETP.NE.U32.AND P0, PT, RZ, UR6, PT ;  /* 0x00000006ff007c0c */ /* 0x000fc6000bf05070 */
[----:B------:R-:W-:Y:S01]  /*b8a0*/  IMAD R4, R4, UR4, RZ ;  /* 0x0000000404047c24 */ /* 0x000fe2000f8e02ff */
[----:B------:R-:W-:-:S03]  /*b8b0*/  ISETP.NE.AND.EX P0, PT, RZ, UR7, PT, P0 ;  /* 0x00000007ff007c0c */ /* 0x000fc6000bf05300 */
[C---:B------:R-:W-:Y:S01]  /*b8c0*/  IMAD R7, R5.reuse, UR5, R4 ;  /* 0x0000000505077c24 */ /* 0x040fe2000f8e0204 */
[----:B------:R-:W-:Y:S01]  /*b8d0*/  ULDC UR5, c[0x0][0x154] ;  /* 0x0000550000057ab9 */ /* 0x000fe20000000800 */
[----:B------:R-:W-:Y:S01]  /*b8e0*/  IMAD.WIDE.U32 R4, R5, UR4, R16 ;  /* 0x0000000405047c25 */ /* 0x000fe2000f8e0010 */
[----:B------:R-:W-:-:S03]  /*b8f0*/  ULDC UR4, c[0x0][0x618] ;  /* 0x0001860000047ab9 */ /* 0x000fc60000000800 */
[----:B0-----:R-:W-:Y:S02]  /*b900*/  IMAD.MOV R6, RZ, RZ, -R22 ;  /* 0x000000ffff067224 */ /* 0x001fe400078e0a16 */
[----:B------:R-:W-:Y:S02]  /*b910*/  IMAD.IADD R5, R5, 0x1, R7 ;  /* 0x0000000105057824 */ /* 0x000fe400078e0207 */
[----:B-1----:R-:W-:Y:S01]  /*b920*/  IMAD R15, R20, R6, R15 ;  /* 0x00000006140f7224 */ /* 0x002fe200078e020f */
[----:B--2---:R-:W-:Y:S01]  /*b930*/  I2FP.F32.U32 R6, R13 ;  /* 0x0000000d00067245 */ /* 0x004fe20000201000 */
[----:B------:R-:W0:Y:S01]  /*b940*/  LDC R20, c[0x0][0x148] ;  /* 0x00005200ff147b82 */ /* 0x000e220000000800 */
[--C-:B------:R-:W-:Y:S02]  /*b950*/  SHF.R.U64 R21, R4, UR4, R5.reuse ;  /* 0x0000000404157c19 */ /* 0x100fe40008001205 */
[----:B------:R-:W-:Y:S01]  /*b960*/  SHF.R.U32.HI R4, RZ, UR4, R5 ;  /* 0x00000004ff047c19 */ /* 0x000fe20008011605 */
[----:B------:R-:W-:Y:S01]  /*b970*/  FMUL R6, R6, UR5 ;  /* 0x0000000506067c20 */ /* 0x000fe20008400000 */
[----:B------:R-:W-:-:S02]  /*b980*/  ULDC UR4, c[0x0][0x608] ;  /* 0x0001820000047ab9 */ /* 0x000fc40000000800 */
[--C-:B------:R-:W-:Y:S01]  /*b990*/  SHF.R.U64 R23, R21, UR4, R4.reuse ;  /* 0x0000000415177c19 */ /* 0x100fe20008001204 */
[----:B------:R1:W2:Y:S01]  /*b9a0*/  F2I.U32.TRUNC.NTZ R24, R6 ;  /* 0x0000000600187305 */ /* 0x0002a2000020f000 */
[----:B------:R-:W-:Y:S01]  /*b9b0*/  SHF.R.U32.HI R4, RZ, UR4, R4 ;  /* 0x00000004ff047c19 */ /* 0x000fe20008011604 */
[----:B------:R-:W-:-:S03]  /*b9c0*/  ULDC UR4, c[0x0][0x658] ;  /* 0x0001960000047ab9 */ /* 0x000fc60000000800 */
[--C-:B------:R-:W-:Y:S02]  /*b9d0*/  SHF.R.U64 R22, R23, UR4, R4.reuse ;  /* 0x0000000417167c19 */ /* 0x100fe40008001204 */
[----:B------:R-:W-:-:S03]  /*b9e0*/  SHF.R.U32.HI R25, RZ, UR4, R4 ;  /* 0x00000004ff197c19 */ /* 0x000fc60008011604 */
[----:B------:R-:W-:Y:S02]  /*b9f0*/  IMAD.MOV.U32 R4, RZ, RZ, R22 ;  /* 0x000000ffff047224 */ /* 0x000fe400078e0016 */
[----:B------:R-:W-:Y:S01]  /*ba00*/  IMAD.MOV.U32 R5, RZ, RZ, R25 ;  /* 0x000000ffff057224 */ /* 0x000fe200078e0019 */
[----:B-1----:R-:W-:Y:S06]  /*ba10*/  @!P0 BRA `(.L_x_228) ;  /* 0x0000000000288947 */ /* 0x002fec0003800000 */
        /* <DEDUP_REMOVED lines=10> */
.L_x_228:
[----:B------:R-:W-:Y:S01]  /*bac0*/  ISETP.NE.AND P0, PT, R2, 0x1, PT ;  /* 0x000000010200780c */ /* 0x000fe20003f05270 */
[----:B------:R-:W-:Y:S01]  /*bad0*/  ULDC UR4, c[0x0][0x648] ;  /* 0x0001920000047ab9 */ /* 0x000fe20000000800 */
[----:B------:R-:W-:Y:S01]  /*bae0*/  LOP3.LUT R23, R23, UR17, RZ, 0xc0, !PT ;  /* 0x0000001117177c12 */ /* 0x000fe2000f8ec0ff */
[----:B--2---:R-:W-:Y:S01]  /*baf0*/  IMAD.MOV R24, RZ, RZ, -R24 ;  /* 0x000000ffff187224 */ /* 0x004fe200078e0a18 */
[----:B------:R-:W-:Y:S01]  /*bb00*/  SHF.R.U64 R4, R4, UR4, R5 ;  /* 0x0000000404047c19 */ /* 0x000fe20008001205 */
[----:B------:R-:W-:Y:S01]  /*bb10*/  ULDC UR4, c[0x0][0x638] ;  /* 0x00018e0000047ab9 */ /* 0x000fe20000000800 */
[----:B------:R-:W-:Y:S01]  /*bb20*/  LOP3.LUT R21, R21, UR16, RZ, 0xc0, !PT ;  /* 0x0000001015157c12 */ /* 0x000fe2000f8ec0ff */
[----:B------:R-:W-:Y:S01]  /*bb30*/  ULDC UR5, c[0x0][0x610] ;  /* 0x0001840000057ab9 */ /* 0x000fe20000000800 */
[----:B------:R-:W-:Y:S02]  /*bb40*/  IMAD.MOV.U32 R6, RZ, RZ, R14 ;  /* 0x000000ffff067224 */ /* 0x000fe400078e000e */
[----:B------:R-:W-:-:S02]  /*bb50*/  IMAD.MOV R5, RZ, RZ, -R4 ;  /* 0x000000ffff057224 */ /* 0x000fc400078e0a04 */
[----:B------:R-:W-:Y:S02]  /*bb60*/  IMAD R4, R4, UR18, R23 ;  /* 0x0000001204047c24 */ /* 0x000fe4000f8e0217 */
[----:B0-----:R-:W-:Y:S02]  /*bb70*/  @P0 IMAD R15, R20, R24, R13 ;  /* 0x00000018140f0224 */ /* 0x001fe400078e020d */
[----:B------:R-:W-:Y:S01]  /*bb80*/  IMAD R22, R5, UR4, R22 ;  /* 0x0000000405167c24 */ /* 0x000fe2000f8e0216 */
[----:B------:R-:W-:Y:S01]  /*bb90*/  ULDC UR4, c[0x0][0x600] ;  /* 0x0001800000047ab9 */ /* 0x000fe20000000800 */
[----:B------:R-:W-:Y:S02]  /*bba0*/  IMAD R15, R4, UR5, R15 ;  /* 0x00000005040f7c24 */ /* 0x000fe4000f8e020f */
[----:B------:R-:W-:Y:S02]  /*bbb0*/  IMAD R22, R22, UR4, R21 ;  /* 0x0000000416167c24 */ /* 0x000fe4000f8e0215 */
[----:B------:R-:W-:-:S03]  /*bbc0*/  IMAD.MOV.U32 R4, RZ, RZ, 0x1 ;  /* 0x00000001ff047424 */ /* 0x000fc600078e00ff */
[----:B------:R-:W-:Y:S02]  /*bbd0*/  SEL R20, R22, R15, !P0 ;  /* 0x0000000f16147207 */ /* 0x000fe40004000000 */
[----:B------:R-:W-:-:S07]  /*bbe0*/  SEL R13, R15, R22, !P0 ;  /* 0x000000160f0d7207 */ /* 0x000fce0004000000 */
.L_x_226:
[----:B------:R-:W-:Y:S05]  /*bbf0*/  BSYNC B1 ;  /* 0x0000000000017941 */ /* 0x000fea0003800000 */
.L_x_225:
[----:B------:R-:W-:-:S13]  /*bc00*/  LOP3.LUT P0, RZ, R4, 0xff, RZ, 0xc0, !PT ;  /* 0x000000ff04ff7812 */ /* 0x000fda000780c0ff */
[----:B------:R-:W-:Y:S05]  /*bc10*/  @P0 BRA `(.L_x_229) ;  /* 0xfffffff4003c0947 */ /* 0x000fea000383ffff */
[----:B------:R-:W-:Y:S05]  /*bc20*/  BSYNC B0 ;  /* 0x0000000000007941 */ /* 0x000fea0003800000 */
.L_x_218:
[----:B------:R-:W-:-:S03]  /*bc30*/  UMOV UR4, 0xffffffff ;  /* 0xffffffff00047882 */ /* 0x000fc60000000000 */
[----:B------:R-:W-:Y:S05]  /*bc40*/  BRA.DIV UR4, `(.L_x_230) ;  /* 0x0000000204f47947 */ /* 0x000fea000b800000 */
[----:B------:R-:W-:-:S13]  /*bc50*/  ELECT P6, URZ, PT ;  /* 0x00000000003f782f */ /* 0x000fda00038c0000 */
.L_x_243:
[----:B------:R-:W-:Y:S04]  /*bc60*/  BSSY B0, `(.L_x_231) ;  /* 0x0000022000007945 */ /* 0x000fe80003800000 */
[----:B------:R-:W-:Y:S05]  /*bc70*/  @!P6 BRA `(.L_x_232) ;  /* 0x000000000080e947 */ /* 0x000fea0003800000 */
[----:B------:R-:W-:-:S04]  /*bc80*/  LOP3.LUT R19, R19, 0x2, RZ, 0xfc, !PT ;  /* 0x0000000213137812 */ /* 0x000fc800078efcff */
[----:B------:R-:W-:-:S13]  /*bc90*/  ISETP.NE.AND P0, PT, R19, 0x3, PT ;  /* 0x000000031300780c */ /* 0x000fda0003f05270 */
[----:B------:R-:W-:Y:S05]  /*bca0*/  @!P0 BRA `(.L_x_233) ;  /* 0x0000000000048947 */ /* 0x000fea0003800000 */
[----:B------:R-:W-:Y:S01]  /*bcb0*/  BPT.TRAP 0x1 ;  /* 0x000000040000795c */ /* 0x000fe20000300000 */
.L_x_233:
[----:B------:R-:W0:Y:S01]  /*bcc0*/  S2R R5, SR_CgaCtaId ;  /* 0x0000000000057919 */ /* 0x000e220000008800 */
[----:B------:R-:W-:Y:S02]  /*bcd0*/  MOV R2, 0x400 ;  /* 0x0000040000027802 */ /* 0x000fe40000000f00 */
[----:B------:R-:W-:Y:S02]  /*bce0*/  SHF.L.U32 R4, R0, 0x1f, RZ ;  /* 0x0000001f00047819 */ /* 0x000fe400000006ff */
[----:B0-----:R-:W-:-:S05]  /*bcf0*/  LEA R2, R5, R2, 0x18 ;  /* 0x0000000205027211 */ /* 0x001fca00078ec0ff */
[----:B------:R-:W-:-:S04]  /*bd00*/  VIADD R2, R2, 0x18 ;  /* 0x0000001802027836 */ /* 0x000fc80000000000 */
[C---:B------:R-:W-:Y:S02]  /*bd10*/  IMAD R7, R3.reuse, 0x8, R2 ;  /* 0x0000000803077824 */ /* 0x040fe400078e0202 */
[----:B------:R-:W-:Y:S02]  /*bd20*/  VIADD R3, R3, 0x1 ;  /* 0x0000000103037836 */ /* 0x000fe40000000000 */
[----:B------:R-:W0:Y:S03]  /*bd30*/  SYNCS.PHASECHK.TRANS64.TRYWAIT P0, [R7+URZ], R4 ;  /* 0x00000004070075a7 */ /* 0x000e26000800017f */
[----:B------:R-:W-:-:S04]  /*bd40*/  ISETP.NE.AND P1, PT, R3, 0x3, PT ;  /* 0x000000030300780c */ /* 0x000fc80003f25270 */
[----:B------:R-:W-:Y:S02]  /*bd50*/  SEL R5, RZ, 0x1, P1 ;  /* 0x00000001ff057807 */ /* 0x000fe40000800000 */
[----:B------:R-:W-:Y:S02]  /*bd60*/  SEL R3, R3, RZ, P1 ;  /* 0x000000ff03037207 */ /* 0x000fe40000800000 */
[----:B------:R-:W-:-:S03]  /*bd70*/  LOP3.LUT R9, R0, R5, RZ, 0x3c, !PT ;  /* 0x0000000500097212 */ /* 0x000fc600078e3cff */
[----:B------:R-:W-:Y:S01]  /*bd80*/  IMAD R6, R3, 0x8, R2 ;  /* 0x0000000803067824 */ /* 0x000fe200078e0202 */
[----:B------:R-:W-:Y:S01]  /*bd90*/  SHF.L.U32 R5, R9, 0x1f, RZ ;  /* 0x0000001f09057819 */ /* 0x000fe200000006ff */
[----:B0-----:R-:W-:Y:S06]  /*bda0*/  @!P0 BRA `(.L_x_234) ;  /* 0x0000000000bc8947 */ /* 0x001fec0003800000 */
.L_x_244:
[----:B------:R-:W1:Y:S01]  /*bdb0*/  SYNCS.PHASECHK.TRANS64.TRYWAIT P0, [R6+URZ], R5 ;  /* 0x00000005060075a7 */ /* 0x000e62000800017f */
[----:B------:R-:W-:-:S05]  /*bdc0*/  VIADD R0, R3, 0x1 ;  /* 0x0000000103007836 */ /* 0x000fca0000000000 */
[----:B------:R-:W-:-:S04]  /*bdd0*/  ISETP.NE.AND P1, PT, R0, 0x3, PT ;  /* 0x000000030000780c */ /* 0x000fc80003f25270 */
[----:B0-----:R-:W-:Y:S02]  /*bde0*/  SEL R4, RZ, 0x1, P1 ;  /* 0x00000001ff047807 */ /* 0x001fe40000800000 */
[----:B------:R-:W-:Y:S02]  /*bdf0*/  SEL R3, R0, RZ, P1 ;  /* 0x000000ff00037207 */ /* 0x000fe40000800000 */
[----:B------:R-:W-:Y:S01]  /*be00*/  LOP3.LUT R0, R9, R4, RZ, 0x3c, !PT ;  /* 0x0000000409007212 */ /* 0x000fe200078e3cff */
[----:B-1----:R-:W-:Y:S06]  /*be10*/  @!P0 BRA `(.L_x_235) ;  /* 0x0000000000b48947 */ /* 0x002fec0003800000 */
.L_x_245:
[----:B------:R-:W-:Y:S01]  /*be20*/  IMAD R3, R3, 0x8, R2 ;  /* 0x0000000803037824 */ /* 0x000fe200078e0202 */
[----:B------:R-:W-:-:S07]  /*be30*/  SHF.L.U32 R0, R0, 0x1f, RZ ;  /* 0x0000001f00007819 */ /* 0x000fce00000006ff */
.L_x_236:
[----:B-1----:R1:W2:Y:S02]  /*be40*/  SYNCS.PHASECHK.TRANS64.TRYWAIT P0, [R3+URZ], R0 ;  /* 0x00000000030075a7 */ /* 0x0022a4000800017f */
[----:B--2---:R-:W-:Y:S05]  /*be50*/  @!P0 NANOSLEEP.SYNCS 0x989680 ;  /* 0x009896800000895d */ /* 0x004fea0003900000 */
[----:B------:R-:W2:Y:S02]  /*be60*/  @!P0 SYNCS.PHASECHK.TRANS64 P0, [R3+URZ], R0 ;  /* 0x00000000030085a7 */ /* 0x000ea4000800007f */
[----:B--2---:R-:W-:Y:S05]  /*be70*/  @!P0 BRA `(.L_x_236) ;  /* 0xfffffffc00f08947 */ /* 0x004fea000383ffff */
.L_x_232:
[----:B------:R-:W-:Y:S05]  /*be80*/  BSYNC B0 ;  /* 0x0000000000007941 */ /* 0x000fea0003800000 */
.L_x_231:
[----:B------:R-:W-:Y:S05]  /*be90*/  EXIT ;  /* 0x000000000000794d */ /* 0x000fea0003800000 */
.L_x_21:
[----:B---3--:R3:W4:Y:S02]  /*bea0*/  SYNCS.PHASECHK.TRANS64.TRYWAIT P1, [R3+URZ], R0 ;  /* 0x00000000030075a7 */ /* 0x008724000802017f */
[----:B----4-:R-:W-:Y:S05]  /*beb0*/  @!P1 NANOSLEEP.SYNCS 0x989680 ;  /* 0x009896800000995d */ /* 0x010fea0003900000 */
[----:B------:R-:W4:Y:S02]  /*bec0*/  @!P1 SYNCS.PHASECHK.TRANS64 P1, [R3+URZ], R0 ;  /* 0x00000000030095a7 */ /* 0x000f24000802007f */
[----:B----4-:R-:W-:Y:S05]  /*bed0*/  @!P1 BRA `(.L_x_21) ;  /* 0xfffffffc00f09947 */ /* 0x010fea000383ffff */
[----:B------:R-:W-:Y:S05]  /*bee0*/  BRA `(.L_x_20) ;  /* 0xffffff5400747947 */ /* 0x000fea000383ffff */
.L_x_26:
[----:B-1----:R-:W-:-:S04]  /*bef0*/  IMAD.U32 R6, RZ, RZ, UR7 ;  /* 0x00000007ff067e24 */ /* 0x002fc8000f8e00ff */
[----:B------:R1:W2:Y:S03]  /*bf00*/  SYNCS.PHASECHK.TRANS64.TRYWAIT P1, [R6+URZ], R5 ;  /* 0x00000005060075a7 */ /* 0x0002a6000802017f */
[----:B--2---:R-:W-:Y:S05]  /*bf10*/  @!P1 NANOSLEEP.SYNCS 0x989680 ;  /* 0x009896800000995d */ /* 0x004fea0003900000 */
[----:B------:R-:W2:Y:S02]  /*bf20*/  @!P1 SYNCS.PHASECHK.TRANS64 P1, [R6+URZ], R5 ;  /* 0x00000005060095a7 */ /* 0x000ea4000802007f */
[----:B--2---:R-:W-:Y:S05]  /*bf30*/  @!P1 BRA `(.L_x_26) ;  /* 0xfffffffc00ec9947 */ /* 0x004fea000383ffff */
[----:B------:R-:W-:Y:S05]  /*bf40*/  BRA `(.L_x_25) ;  /* 0xffffff68002c7947 */ /* 0x000fea000383ffff */
.L_x_219:
[----:B------:R-:W-:Y:S01]  /*bf50*/  BSSY B1, `(.L_x_237) ;  /* 0x0000006000017945 */ /* 0x000fe20003800000 */
[----:B------:R-:W-:-:S07]  /*bf60*/  IMAD.MOV.U32 R15, RZ, RZ, -0x1 ;  /* 0xffffffffff0f7424 */ /* 0x000fce00078e00ff */
[----:B------:R-:W-:Y:S05]  /*bf70*/  WARPSYNC.COLLECTIVE R15, `(.L_x_238) ;  /* 0x000000000f0c7348 */ /* 0x000fea0003c00000 */
[----:B------:R-:W-:Y:S02]  /*bf80*/  ELECT P6, UR62, PT ;  /* 0x00000000003e782f */ /* 0x000fe400038c0000 */
[----:B------:R-:W-:Y:S01]  /*bf90*/  MOV R14, UR62 ;  /* 0x0000003e000e7c02 */ /* 0x000fe20008000f00 */
[----:B------:R-:W-:Y:S10]  /*bfa0*/  ENDCOLLECTIVE ;  /* 0x000000000000791b */ /* 0x000ff40003800000 */
.L_x_238:
[----:B------:R-:W-:Y:S05]  /*bfb0*/  BSYNC B1 ;  /* 0x0000000000017941 */ /* 0x000fea0003800000 */
.L_x_237:
[----:B------:R-:W-:Y:S05]  /*bfc0*/  BRA `(.L_x_239) ;  /* 0xfffffff0005c7947 */ /* 0x000fea000383ffff */
.L_x_222:
[----:B0-----:R0:W1:Y:S02]  /*bfd0*/  SYNCS.PHASECHK.TRANS64.TRYWAIT P0, [R20+URZ+0x18], R7 ;  /* 0x00001807140075a7 */ /* 0x001064000800017f */
[----:B-1----:R-:W-:Y:S05]  /*bfe0*/  @!P0 NANOSLEEP.SYNCS 0x989680 ;  /* 0x009896800000895d */ /* 0x002fea0003900000 */
[----:B------:R-:W1:Y:S02]  /*bff0*/  @!P0 SYNCS.PHASECHK.TRANS64 P0, [R20+URZ+0x18], R7 ;  /* 0x00001807140085a7 */ /* 0x000e64000800007f */
[----:B-1----:R-:W-:Y:S05]  /*c000*/  @!P0 BRA `(.L_x_222) ;  /* 0xfffffffc00f08947 */ /* 0x002fea000383ffff */
[----:B------:R-:W-:Y:S05]  /*c010*/  BRA `(.L_x_240) ;  /* 0xfffffff000987947 */ /* 0x000fea000383ffff */
.L_x_230:
[----:B------:R-:W-:Y:S01]  /*c020*/  BSSY B0, `(.L_x_241) ;  /* 0x0000006000007945 */ /* 0x000fe20003800000 */
[----:B------:R-:W-:-:S07]  /*c030*/  IMAD.MOV.U32 R15, RZ, RZ, -0x1 ;  /* 0xffffffffff0f7424 */ /* 0x000fce00078e00ff */
[----:B------:R-:W-:Y:S05]  /*c040*/  WARPSYNC.COLLECTIVE R15, `(.L_x_242) ;  /* 0x000000000f0c7348 */ /* 0x000fea0003c00000 */
[----:B------:R-:W-:Y:S02]  /*c050*/  ELECT P6, UR62, PT ;  /* 0x00000000003e782f */ /* 0x000fe400038c0000 */
[----:B------:R-:W-:Y:S01]  /*c060*/  MOV R14, UR62 ;  /* 0x0000003e000e7c02 */ /* 0x000fe20008000f00 */
[----:B------:R-:W-:Y:S10]  /*c070*/  ENDCOLLECTIVE ;  /* 0x000000000000791b */ /* 0x000ff40003800000 */
.L_x_242:
[----:B------:R-:W-:Y:S05]  /*c080*/  BSYNC B0 ;  /* 0x0000000000007941 */ /* 0x000fea0003800000 */
.L_x_241:
[----:B------:R-:W-:Y:S05]  /*c090*/  BRA `(.L_x_243) ;  /* 0xfffffff800f07947 */ /* 0x000fea000383ffff */
.L_x_234:
[----:B0-----:R0:W1:Y:S02]  /*c0a0*/  SYNCS.PHASECHK.TRANS64.TRYWAIT P0, [R7+URZ], R4 ;  /* 0x00000004070075a7 */ /* 0x001064000800017f */
[----:B-1----:R-:W-:Y:S05]  /*c0b0*/  @!P0 NANOSLEEP.SYNCS 0x989680 ;  /* 0x009896800000895d */ /* 0x002fea0003900000 */
[----:B------:R-:W1:Y:S02]  /*c0c0*/  @!P0 SYNCS.PHASECHK.TRANS64 P0, [R7+URZ], R4 ;  /* 0x00000004070085a7 */ /* 0x000e64000800007f */
[----:B-1----:R-:W-:Y:S05]  /*c0d0*/  @!P0 BRA `(.L_x_234) ;  /* 0xfffffffc00f08947 */ /* 0x002fea000383ffff */
[----:B------:R-:W-:Y:S05]  /*c0e0*/  BRA `(.L_x_244) ;  /* 0xfffffffc00307947 */ /* 0x000fea000383ffff */
.L_x_235:
[----:B0-----:R0:W1:Y:S02]  /*c0f0*/  SYNCS.PHASECHK.TRANS64.TRYWAIT P0, [R6+URZ], R5 ;  /* 0x00000005060075a7 */ /* 0x001064000800017f */
[----:B-1----:R-:W-:Y:S05]  /*c100*/  @!P0 NANOSLEEP.SYNCS 0x989680 ;  /* 0x009896800000895d */ /* 0x002fea0003900000 */
[----:B------:R-:W1:Y:S02]  /*c110*/  @!P0 SYNCS.PHASECHK.TRANS64 P0, [R6+URZ], R5 ;  /* 0x00000005060085a7 */ /* 0x000e64000800007f */
[----:B-1----:R-:W-:Y:S05]  /*c120*/  @!P0 BRA `(.L_x_235) ;  /* 0xfffffffc00f08947 */ /* 0x002fea000383ffff */
[----:B------:R-:W-:Y:S05]  /*c130*/  BRA `(.L_x_245) ;  /* 0xfffffffc00387947 */ /* 0x000fea000383ffff */
.L_x_246:
[----:B------:R-:W-:-:S00]  /*c140*/  BRA `(.L_x_246) ;  /* 0xfffffffc00fc7947 */ /* 0x000fc0000383ffff */
[----:B------:R-:W-:-:S00]  /*c150*/  NOP ;  /* 0x0000000000007918 */ /* 0x000fc00000000000 */
        /* <DEDUP_REMOVED lines=10> */
.L_x_247:


//--------------------- .nv.global.init           --------------------------
	.section	.nv.global.init,"aw",@progbits
.nv.global.init:
	.type		$str$22,@object
	.size		$str$22,($str$23 - $str$22)
$str$22:
        /*0000*/ 	.byte	0x6b, 0x5f, 0x74, 0x69, 0x6c, 0x65, 0x5f, 0x63, 0x6f, 0x75, 0x6e, 0x74, 0x20, 0x3e, 0x3d, 0x20
        /*0010*/ 	.byte	0x31, 0x00
	.type		$str$23,@object
	.size		$str$23,(__unnamed_1 - $str$23)
$str$23:
        /*0012*/ 	.byte	0x2f, 0x74, 0x6d, 0x70, 0x2f, 0x63, 0x75, 0x74, 0x6c, 0x61, 0x73, 0x73, 0x5f, 0x73, 0x77, 0x65
        /*0022*/ 	.byte	0x65, 0x70, 0x5f, 0x73, 0x72, 0x63, 0x2f, 0x69, 0x6e, 0x63, 0x6c, 0x75, 0x64, 0x65, 0x2f, 0x63
        /*0032*/ 	.byte	0x75, 0x74, 0x6c, 0x61, 0x73, 0x73, 0x2f, 0x67, 0x65, 0x6d, 0x6d, 0x2f, 0x63, 0x6f, 0x6c, 0x6c
        /*0042*/ 	.byte	0x65, 0x63, 0x74, 0x69, 0x76, 0x65, 0x2f, 0x73, 0x6d, 0x39, 0x30, 0x5f, 0x6d, 0x6d, 0x61, 0x5f
        /*0052*/ 	.byte	0x74, 0x6d, 0x61, 0x5f, 0x67, 0x6d, 0x6d, 0x61, 0x5f, 0x73, 0x73, 0x5f, 0x77, 0x61, 0x72, 0x70
        /*0062*/ 	.byte	0x73, 0x70, 0x65, 0x63, 0x69, 0x61, 0x6c, 0x69, 0x7a, 0x65, 0x64, 0x2e, 0x68, 0x70, 0x70, 0x00
	.type		__unnamed_1,@object
	.size		__unnamed_1,(.L_0 - __unnamed_1)
__unnamed_1:
        /*0072*/ 	.byte	0x76, 0x6f, 0x69, 0x64, 0x20, 0x63, 0x75, 0x74, 0x6c, 0x61, 0x73, 0x73, 0x3a, 0x3a, 0x67, 0x65
        /* <DEDUP_REMOVED lines=180> */
        /*0bc2*/ 	.byte	0x65, 0x3a, 0x3a, 0x69, 0x64, 0x65, 0x6e, 0x74, 0x69, 0x74, 0x79, 0x5d, 0x00
.L_0:


//--------------------- .nv.shared._ZN7cutlass13device_kernelINS_4gemm6kernel13GemmUniversalIN4cute5tupleIJiiiiEEENS1_10collective13CollectiveMmaINS1_34MainloopSm90TmaGmmaWarpSpecializedILi3ENS5_IJNS4_1CILi2EEENSA_ILi1EEESC_EEENS1_35KernelTmaWarpSpecializedCooperativeEEENS5_IJNSA_ILi512EEENSA_ILi48EEENSA_ILi64EEEEEENS_10bfloat16_tENS5_IJlSC_lEEESK_SL_NS4_8TiledMMAINS4_8MMA_AtomIJNS4_4SM904GMMA27MMA_64x16x16_F32BF16BF16_SSILNSP_5MajorE0ELSR_0ELNSP_7ScaleInE1ELSS_1EEEEEENS4_6LayoutISD_NS5_IJSC_NSA_ILi0EEESW_EEEEENS5_IJNS4_10UnderscoreESZ_SZ_EEEEENS4_13SM90_TMA_LOADENS4_14ComposedLayoutINS4_7SwizzleILi3ELi4ELi3EEENS4_18smem_ptr_flag_bitsILi16EEENSV_INS5_IJNSA_ILi8EEESI_EEENS5_IJSI_SC_EEEEEEEvNS4_8identityENS4_23SM90_TMA_LOAD_MULTICASTES1C_vS1D_EENS_8epilogue10collective6detail29Sm90TmaWarpSpecializedAdapterINS1H_15DefaultEpilogueISK_SL_SL_NS1G_6thread17LinearCombinationISK_Li1EffLNS1L_9ScaleType4KindE0ELNS_15FloatRoundStyleE2ESK_EENS1_15EpilogueDefaultEEEEEvvEEEEvNT_6ParamsE --------------------------
	.section	.nv.shared._ZN7cutlass13device_kernelINS_4gemm6kernel13GemmUniversalIN4cute5tupleIJiiiiEEENS1_10collective13CollectiveMmaINS1_34MainloopSm90TmaGmmaWarpSpecializedILi3ENS5_IJNS4_1CILi2EEENSA_ILi1EEESC_EEENS1_35KernelTmaWarpSpecializedCooperativeEEENS5_IJNSA_ILi512EEENSA_ILi48EEENSA_ILi64EEEEEENS_10bfloat16_tENS5_IJlSC_lEEESK_SL_NS4_8TiledMMAINS4_8MMA_AtomIJNS4_4SM904GMMA27MMA_64x16x16_F32BF16BF16_SSILNSP_5MajorE0ELSR_0ELNSP_7ScaleInE1ELSS_1EEEEEENS4_6LayoutISD_NS5_IJSC_NSA_ILi0EEESW_EEEEENS5_IJNS4_10UnderscoreESZ_SZ_EEEEENS4_13SM90_TMA_LOADENS4_14ComposedLayoutINS4_7SwizzleILi3ELi4ELi3EEENS4_18smem_ptr_flag_bitsILi16EEENSV_INS5_IJNSA_ILi8EEESI_EEENS5_IJSI_SC_EEEEEEEvNS4_8identityENS4_23SM90_TMA_LOAD_MULTICASTES1C_vS1D_EENS_8epilogue10collective6detail29Sm90TmaWarpSpecializedAdapterINS1H_15DefaultEpilogueISK_SL_SL_NS1G_6thread17LinearCombinationISK_Li1EffLNS1L_9ScaleType4KindE0ELNS_15FloatRoundStyleE2ESK_EENS1_15EpilogueDefaultEEEEEvvEEEEvNT_6ParamsE,"aw",@nobits
	.sectionflags	@""
	.align	16
	.zero		1024


//--------------------- .nv.shared.reserved.0     --------------------------
	.section	.nv.shared.reserved.0,"aw",@nobits
	.weak		__nv_reservedSMEM_offset_0_alias
	.size		__nv_reservedSMEM_offset_0_alias, 0, 0
	.other		__nv_reservedSMEM_offset_0_alias,@"STO_CUDA_RESERVED_SHARED STV_DEFAULT"
__nv_reservedSMEM_offset_0_alias:
	.zero		0


//--------------------- .nv.global                --------------------------
	.section	.nv.global,"aw",@nobits
.nv.global:
	.type		_ZN39_INTERNAL_fff59ea1_4_k_cu_c0c81524_91834cute1_E,@object
	.size		_ZN39_INTERNAL_fff59ea1_4_k_cu_c0c81524_91834cute1_E,(_ZN39_INTERNAL_fff59ea1_4_k_cu_c0c81524_91834cuda3std3__45__cpo6cbeginE - _ZN39_INTERNAL_fff59ea1_4_k_cu_c0c81524_91834cute1_E)
_ZN39_INTERNAL_fff59ea1_4_k_cu_c0c81524_91834cute1_E:
	.zero		1
	.type		_ZN39_INTERNAL_fff59ea1_4_k_cu_c0c81524_91834cuda3std3__45__cpo6cbeginE,@object
	.size		_ZN39_INTERNAL_fff59ea1_4_k_cu_c0c81524_91834cuda3std3__45__cpo6cbeginE,(_ZN39_INTERNAL_fff59ea1_4_k_cu_c0c81524_91834cuda3std3__48in_placeE - _ZN39_INTERNAL_fff59ea1_4_k_cu_c0c81524_91834cuda3std3__45__cpo6cbeginE)
_ZN39_INTERNAL_fff59ea1_4_k_cu_c0c81524_91834cuda3std3__45__cpo6cbeginE:
	.zero		1
	.type		_ZN39_INTERNAL_fff59ea1_4_k_cu_c0c81524_91834cuda3std3__48in_placeE,@object
	.size		_ZN39_INTERNAL_fff59ea1_4_k_cu_c0c81524_91834cuda3std3__48in_placeE,(_ZN39_INTERNAL_fff59ea1_4_k_cu_c0c81524_91834cuda3std6ranges3__45__cpo9iter_moveE - _ZN39_INTERNAL_fff59ea1_4_k_cu_c0c81524_91834cuda3std3__48in_placeE)
_ZN39_INTERNAL_fff59ea1_4_k_cu_c0c81524_91834cuda3std3__48in_placeE:
	.zero		1
	.type		_ZN39_INTERNAL_fff59ea1_4_k_cu_c0c81524_91834cuda3std6ranges3__45__cpo9iter_moveE,@object
	.size		_ZN39_INTERNAL_fff59ea1_4_k_cu_c0c81524_91834cuda3std6ranges3__45__cpo9iter_moveE,(_ZN39_INTERNAL_fff59ea1_4_k_cu_c0c81524_91834cuda3std3__45__cpo5beginE - _ZN39_INTERNAL_fff59ea1_4_k_cu_c0c81524_91834cuda3std6ranges3__45__cpo9iter_moveE)
_ZN39_INTERNAL_fff59ea1_4_k_cu_c0c81524_91834cuda3std6ranges3__45__cpo9iter_moveE:
	.zero		1
	.type		_ZN39_INTERNAL_fff59ea1_4_k_cu_c0c81524_91834cuda3std3__45__cpo5beginE,@object
	.size		_ZN39_INTERNAL_fff59ea1_4_k_cu_c0c81524_91834cuda3std3__45__cpo5beginE,(_ZN39_INTERNAL_fff59ea1_4_k_cu_c0c81524_91834cuda3std3__441_GLOBAL__N__fff59ea1_4_k_cu_c0c81524_91836ignoreE - _ZN39_INTERNAL_fff59ea1_4_k_cu_c0c81524_91834cuda3std3__45__cpo5beginE)
_ZN39_INTERNAL_fff59ea1_4_k_cu_c0c81524_91834cuda3std3__45__cpo5beginE:
	.zero		1
	.type		_ZN39_INTERNAL_fff59ea1_4_k_cu_c0c81524_91834cuda3std3__441_GLOBAL__N__fff59ea1_4_k_cu_c0c81524_91836ignoreE,@object
	.size		_ZN39_INTERNAL_fff59ea1_4_k_cu_c0c81524_91834cuda3std3__441_GLOBAL__N__fff59ea1_4_k_cu_c0c81524_91836ignoreE,(_ZN39_INTERNAL_fff59ea1_4_k_cu_c0c81524_91834cute7productE - _ZN39_INTERNAL_fff59ea1_4_k_cu_c0c81524_91834cuda3std3__441_GLOBAL__N__fff59ea1_4_k_cu_c0c81524_91836ignoreE)
_ZN39_INTERNAL_fff59ea1_4_k_cu_c0c81524_91834cuda3std3__441_GLOBAL__N__fff59ea1_4_k_cu_c0c81524_91836ignoreE:
	.zero		1
	.type		_ZN39_INTERNAL_fff59ea1_4_k_cu_c0c81524_91834cute7productE,@object
	.size		_ZN39_INTERNAL_fff59ea1_4_k_cu_c0c81524_91834cute7productE,(_ZN39_INTERNAL_fff59ea1_4_k_cu_c0c81524_91834cuda3std3__45__cpo3endE - _ZN39_INTERNAL_fff59ea1_4_k_cu_c0c81524_91834cute7productE)
_ZN39_INTERNAL_fff59ea1_4_k_cu_c0c81524_91834cute7productE:
	.zero		1
	.type		_ZN39_INTERNAL_fff59ea1_4_k_cu_c0c81524_91834cuda3std3__45__cpo3endE,@object
	.size		_ZN39_INTERNAL_fff59ea1_4_k_cu_c0c81524_91834cuda3std3__45__cpo3endE,(_ZN39_INTERNAL_fff59ea1_4_k_cu_c0c81524_91834cuda3std3__419piecewise_constructE - _ZN39_INTERNAL_fff59ea1_4_k_cu_c0c81524_91834cuda3std3__45__cpo3endE)
_ZN39_INTERNAL_fff59ea1_4_k_cu_c0c81524_91834cuda3std3__45__cpo3endE:
	.zero		1
	.type		_ZN39_INTERNAL_fff59ea1_4_k_cu_c0c81524_91834cuda3std3__419piecewise_constructE,@object
	.size		_ZN39_INTERNAL_fff59ea1_4_k_cu_c0c81524_91834cuda3std3__419piecewise_constructE,(_ZN39_INTERNAL_fff59ea1_4_k_cu_c0c81524_91834cuda3std3__45__cpo4cendE - _ZN39_INTERNAL_fff59ea1_4_k_cu_c0c81524_91834cuda3std3__419piecewise_constructE)
_ZN39_INTERNAL_fff59ea1_4_k_cu_c0c81524_91834cuda3std3__419piecewise_constructE:
	.zero		1
	.type		_ZN39_INTERNAL_fff59ea1_4_k_cu_c0c81524_91834cuda3std3__45__cpo4cendE,@object
	.size		_ZN39_INTERNAL_fff59ea1_4_k_cu_c0c81524_91834cuda3std3__45__cpo4cendE,(_ZN39_INTERNAL_fff59ea1_4_k_cu_c0c81524_91834cuda3std6ranges3__45__cpo4swapE - _ZN39_INTERNAL_fff59ea1_4_k_cu_c0c81524_91834cuda3std3__45__cpo4cendE)
_ZN39_INTERNAL_fff59ea1_4_k_cu_c0c81524_91834cuda3std3__45__cpo4cendE:
	.zero		1
	.type		_ZN39_INTERNAL_fff59ea1_4_k_cu_c0c81524_91834cuda3std6ranges3__45__cpo4swapE,@object
	.size		_ZN39_INTERNAL_fff59ea1_4_k_cu_c0c81524_91834cuda3std6ranges3__45__cpo4swapE,(.L_8 - _ZN39_INTERNAL_fff59ea1_4_k_cu_c0c81524_91834cuda3std6ranges3__45__cpo4swapE)
_ZN39_INTERNAL_fff59ea1_4_k_cu_c0c81524_91834cuda3std6ranges3__45__cpo4swapE:
	.zero		1
.L_8:


//--------------------- .nv.constant0._ZN7cutlass13device_kernelINS_4gemm6kernel13GemmUniversalIN4cute5tupleIJiiiiEEENS1_10collective13CollectiveMmaINS1_34MainloopSm90TmaGmmaWarpSpecializedILi3ENS5_IJNS4_1CILi2EEENSA_ILi1EEESC_EEENS1_35KernelTmaWarpSpecializedCooperativeEEENS5_IJNSA_ILi512EEENSA_ILi48EEENSA_ILi64EEEEEENS_10bfloat16_tENS5_IJlSC_lEEESK_SL_NS4_8TiledMMAINS4_8MMA_AtomIJNS4_4SM904GMMA27MMA_64x16x16_F32BF16BF16_SSILNSP_5MajorE0ELSR_0ELNSP_7ScaleInE1ELSS_1EEEEEENS4_6LayoutISD_NS5_IJSC_NSA_ILi0EEESW_EEEEENS5_IJNS4_10UnderscoreESZ_SZ_EEEEENS4_13SM90_TMA_LOADENS4_14ComposedLayoutINS4_7SwizzleILi3ELi4ELi3EEENS4_18smem_ptr_flag_bitsILi16EEENSV_INS5_IJNSA_ILi8EEESI_EEENS5_IJSI_SC_EEEEEEEvNS4_8identityENS4_23SM90_TMA_LOAD_MULTICASTES1C_vS1D_EENS_8epilogue10collective6detail29Sm90TmaWarpSpecializedAdapterINS1H_15DefaultEpilogueISK_SL_SL_NS1G_6thread17LinearCombinationISK_Li1EffLNS1L_9ScaleType4KindE0ELNS_15FloatRoundStyleE2ESK_EENS1_15EpilogueDefaultEEEEEvvEEEEvNT_6ParamsE --------------------------
	.section	.nv.constant0._ZN7cutlass13device_kernelINS_4gemm6kernel13GemmUniversalIN4cute5tupleIJiiiiEEENS1_10collective13CollectiveMmaINS1_34MainloopSm90TmaGmmaWarpSpecializedILi3ENS5_IJNS4_1CILi2EEENSA_ILi1EEESC_EEENS1_35KernelTmaWarpSpecializedCooperativeEEENS5_IJNSA_ILi512EEENSA_ILi48EEENSA_ILi64EEEEEENS_10bfloat16_tENS5_IJlSC_lEEESK_SL_NS4_8TiledMMAINS4_8MMA_AtomIJNS4_4SM904GMMA27MMA_64x16x16_F32BF16BF16_SSILNSP_5MajorE0ELSR_0ELNSP_7ScaleInE1ELSS_1EEEEEENS4_6LayoutISD_NS5_IJSC_NSA_ILi0EEESW_EEEEENS5_IJNS4_10UnderscoreESZ_SZ_EEEEENS4_13SM90_TMA_LOADENS4_14ComposedLayoutINS4_7SwizzleILi3ELi4ELi3EEENS4_18smem_ptr_flag_bitsILi16EEENSV_INS5_IJNSA_ILi8EEESI_EEENS5_IJSI_SC_EEEEEEEvNS4_8identityENS4_23SM90_TMA_LOAD_MULTICASTES1C_vS1D_EENS_8epilogue10collective6detail29Sm90TmaWarpSpecializedAdapterINS1H_15DefaultEpilogueISK_SL_SL_NS1G_6thread17LinearCombinationISK_Li1EffLNS1L_9ScaleType4KindE0ELNS_15FloatRoundStyleE2ESK_EENS1_15EpilogueDefaultEEEEEvvEEEEvNT_6ParamsE,"a",@progbits
	.sectionflags	@""
	.align	4
.nv.constant0._ZN7cutlass13device_kernelINS_4gemm6kernel13GemmUniversalIN4cute5tupleIJiiiiEEENS1_10collective13CollectiveMmaINS1_34MainloopSm90TmaGmmaWarpSpecializedILi3ENS5_IJNS4_1CILi2EEENSA_ILi1EEESC_EEENS1_35KernelTmaWarpSpecializedCooperativeEEENS5_IJNSA_ILi512EEENSA_ILi48EEENSA_ILi64EEEEEENS_10bfloat16_tENS5_IJlSC_lEEESK_SL_NS4_8TiledMMAINS4_8MMA_AtomIJNS4_4SM904GMMA27MMA_64x16x16_F32BF16BF16_SSILNSP_5MajorE0ELSR_0ELNSP_7ScaleInE1ELSS_1EEEEEENS4_6LayoutISD_NS5_IJSC_NSA_ILi0EEESW_EEEEENS5_IJNS4_10UnderscoreESZ_SZ_EEEEENS4_13SM90_TMA_LOADENS4_14ComposedLayoutINS4_7SwizzleILi3ELi4ELi3EEENS4_18smem_ptr_flag_bitsILi16EEENSV_INS5_IJNSA_ILi8EEESI_EEENS5_IJSI_SC_EEEEEEEvNS4_8identityENS4_23SM90_TMA_LOAD_MULTICASTES1C_vS1D_EENS_8epilogue10collective6detail29Sm90TmaWarpSpecializedAdapterINS1H_15DefaultEpilogueISK_SL_SL_NS1G_6thread17LinearCombinationISK_Li1EffLNS1L_9ScaleType4KindE0ELNS_15FloatRoundStyleE2ESK_EENS1_15EpilogueDefaultEEEEEvvEEEEvNT_6ParamsE:
	.zero		1664


//--------------------- SYMBOLS --------------------------

	.type		.nv.reservedSmem.offset0,@object
	.size		.nv.reservedSmem.offset0,0x4
	.type		__assertfail,@function
